//
// Generated by NVIDIA NVVM Compiler
//
// Compiler Build ID: CL-36424714
// Cuda compilation tools, release 13.0, V13.0.88
// Based on NVVM 20.0.0
//

.version 9.0
.target sm_100
.address_size 64

	// .globl	_Z26sgemmVectorize_better_loadILi128ELi128ELi8ELi8ELi8ELi16ELi16ELi256EEviiifPfS0_fS0_
// _ZZ26sgemmVectorize_better_loadILi128ELi128ELi8ELi8ELi8ELi16ELi16ELi256EEviiifPfS0_fS0_E2As has been demoted
// _ZZ26sgemmVectorize_better_loadILi128ELi128ELi8ELi8ELi8ELi16ELi16ELi256EEviiifPfS0_fS0_E2Bs has been demoted
// _ZZ26sgemmVectorize_better_loadILi64ELi64ELi8ELi8ELi8ELi8ELi8ELi64EEviiifPfS0_fS0_E2As has been demoted
// _ZZ26sgemmVectorize_better_loadILi64ELi64ELi8ELi8ELi8ELi8ELi8ELi64EEviiifPfS0_fS0_E2Bs has been demoted

.visible .entry _Z26sgemmVectorize_better_loadILi128ELi128ELi8ELi8ELi8ELi16ELi16ELi256EEviiifPfS0_fS0_(
	.param .u32 _Z26sgemmVectorize_better_loadILi128ELi128ELi8ELi8ELi8ELi16ELi16ELi256EEviiifPfS0_fS0__param_0,
	.param .u32 _Z26sgemmVectorize_better_loadILi128ELi128ELi8ELi8ELi8ELi16ELi16ELi256EEviiifPfS0_fS0__param_1,
	.param .u32 _Z26sgemmVectorize_better_loadILi128ELi128ELi8ELi8ELi8ELi16ELi16ELi256EEviiifPfS0_fS0__param_2,
	.param .f32 _Z26sgemmVectorize_better_loadILi128ELi128ELi8ELi8ELi8ELi16ELi16ELi256EEviiifPfS0_fS0__param_3,
	.param .u64 .ptr .align 1 _Z26sgemmVectorize_better_loadILi128ELi128ELi8ELi8ELi8ELi16ELi16ELi256EEviiifPfS0_fS0__param_4,
	.param .u64 .ptr .align 1 _Z26sgemmVectorize_better_loadILi128ELi128ELi8ELi8ELi8ELi16ELi16ELi256EEviiifPfS0_fS0__param_5,
	.param .f32 _Z26sgemmVectorize_better_loadILi128ELi128ELi8ELi8ELi8ELi16ELi16ELi256EEviiifPfS0_fS0__param_6,
	.param .u64 .ptr .align 1 _Z26sgemmVectorize_better_loadILi128ELi128ELi8ELi8ELi8ELi16ELi16ELi256EEviiifPfS0_fS0__param_7
)
.maxntid 256
.minnctapersm 1
{
	.reg .pred 	%p<3>;
	.reg .b32 	%r<58>;
	.reg .b32 	%f<1101>;
	.reg .b64 	%rd<83>;
	// demoted variable
	.shared .align 4 .b8 _ZZ26sgemmVectorize_better_loadILi128ELi128ELi8ELi8ELi8ELi16ELi16ELi256EEviiifPfS0_fS0_E2As[4096];
	// demoted variable
	.shared .align 4 .b8 _ZZ26sgemmVectorize_better_loadILi128ELi128ELi8ELi8ELi8ELi16ELi16ELi256EEviiifPfS0_fS0_E2Bs[4096];
	ld.param.u32 	%r12, [_Z26sgemmVectorize_better_loadILi128ELi128ELi8ELi8ELi8ELi16ELi16ELi256EEviiifPfS0_fS0__param_1];
	ld.param.u32 	%r13, [_Z26sgemmVectorize_better_loadILi128ELi128ELi8ELi8ELi8ELi16ELi16ELi256EEviiifPfS0_fS0__param_2];
	ld.param.f32 	%f193, [_Z26sgemmVectorize_better_loadILi128ELi128ELi8ELi8ELi8ELi16ELi16ELi256EEviiifPfS0_fS0__param_3];
	ld.param.u64 	%rd8, [_Z26sgemmVectorize_better_loadILi128ELi128ELi8ELi8ELi8ELi16ELi16ELi256EEviiifPfS0_fS0__param_4];
	ld.param.u64 	%rd9, [_Z26sgemmVectorize_better_loadILi128ELi128ELi8ELi8ELi8ELi16ELi16ELi256EEviiifPfS0_fS0__param_5];
	ld.param.f32 	%f194, [_Z26sgemmVectorize_better_loadILi128ELi128ELi8ELi8ELi8ELi16ELi16ELi256EEviiifPfS0_fS0__param_6];
	ld.param.u64 	%rd10, [_Z26sgemmVectorize_better_loadILi128ELi128ELi8ELi8ELi8ELi16ELi16ELi256EEviiifPfS0_fS0__param_7];
	mov.u32 	%r14, %ctaid.y;
	mov.u32 	%r15, %ctaid.x;
	mov.u32 	%r1, %tid.x;
	and.b32  	%r2, %r1, 15;
	shr.u32 	%r3, %r1, 4;
	shl.b32 	%r4, %r14, 7;
	shl.b32 	%r5, %r15, 7;
	setp.eq.s32 	%p1, %r13, 0;
	mov.f32 	%f1037, 0f00000000;
	mov.f32 	%f1038, %f1037;
	mov.f32 	%f1039, %f1037;
	mov.f32 	%f1040, %f1037;
	mov.f32 	%f1041, %f1037;
	mov.f32 	%f1042, %f1037;
	mov.f32 	%f1043, %f1037;
	mov.f32 	%f1044, %f1037;
	mov.f32 	%f1045, %f1037;
	mov.f32 	%f1046, %f1037;
	mov.f32 	%f1047, %f1037;
	mov.f32 	%f1048, %f1037;
	mov.f32 	%f1049, %f1037;
	mov.f32 	%f1050, %f1037;
	mov.f32 	%f1051, %f1037;
	mov.f32 	%f1052, %f1037;
	mov.f32 	%f1053, %f1037;
	mov.f32 	%f1054, %f1037;
	mov.f32 	%f1055, %f1037;
	mov.f32 	%f1056, %f1037;
	mov.f32 	%f1057, %f1037;
	mov.f32 	%f1058, %f1037;
	mov.f32 	%f1059, %f1037;
	mov.f32 	%f1060, %f1037;
	mov.f32 	%f1061, %f1037;
	mov.f32 	%f1062, %f1037;
	mov.f32 	%f1063, %f1037;
	mov.f32 	%f1064, %f1037;
	mov.f32 	%f1065, %f1037;
	mov.f32 	%f1066, %f1037;
	mov.f32 	%f1067, %f1037;
	mov.f32 	%f1068, %f1037;
	mov.f32 	%f1069, %f1037;
	mov.f32 	%f1070, %f1037;
	mov.f32 	%f1071, %f1037;
	mov.f32 	%f1072, %f1037;
	mov.f32 	%f1073, %f1037;
	mov.f32 	%f1074, %f1037;
	mov.f32 	%f1075, %f1037;
	mov.f32 	%f1076, %f1037;
	mov.f32 	%f1077, %f1037;
	mov.f32 	%f1078, %f1037;
	mov.f32 	%f1079, %f1037;
	mov.f32 	%f1080, %f1037;
	mov.f32 	%f1081, %f1037;
	mov.f32 	%f1082, %f1037;
	mov.f32 	%f1083, %f1037;
	mov.f32 	%f1084, %f1037;
	mov.f32 	%f1085, %f1037;
	mov.f32 	%f1086, %f1037;
	mov.f32 	%f1087, %f1037;
	mov.f32 	%f1088, %f1037;
	mov.f32 	%f1089, %f1037;
	mov.f32 	%f1090, %f1037;
	mov.f32 	%f1091, %f1037;
	mov.f32 	%f1092, %f1037;
	mov.f32 	%f1093, %f1037;
	mov.f32 	%f1094, %f1037;
	mov.f32 	%f1095, %f1037;
	mov.f32 	%f1096, %f1037;
	mov.f32 	%f1097, %f1037;
	mov.f32 	%f1098, %f1037;
	mov.f32 	%f1099, %f1037;
	mov.f32 	%f1100, %f1037;
	@%p1 bra 	$L__BB0_3;
	mul.lo.s32 	%r17, %r13, %r4;
	shl.b32 	%r18, %r1, 2;
	and.b32  	%r19, %r18, 124;
	and.b32  	%r20, %r18, 4;
	shr.u32 	%r21, %r1, 5;
	shr.u32 	%r22, %r1, 1;
	mad.lo.s32 	%r23, %r13, %r22, %r20;
	shl.b32 	%r24, %r1, 11;
	and.b32  	%r25, %r24, 2048;
	mov.u32 	%r26, _ZZ26sgemmVectorize_better_loadILi128ELi128ELi8ELi8ELi8ELi16ELi16ELi256EEviiifPfS0_fS0_E2As;
	add.s32 	%r27, %r26, %r25;
	shl.b32 	%r28, %r22, 2;
	add.s32 	%r6, %r27, %r28;
	shl.b32 	%r29, %r21, 9;
	mov.u32 	%r30, _ZZ26sgemmVectorize_better_loadILi128ELi128ELi8ELi8ELi8ELi16ELi16ELi256EEviiifPfS0_fS0_E2Bs;
	add.s32 	%r31, %r30, %r29;
	shl.b32 	%r32, %r1, 4;
	and.b32  	%r33, %r32, 496;
	add.s32 	%r7, %r31, %r33;
	mad.lo.s32 	%r34, %r12, %r21, %r19;
	shl.b32 	%r35, %r12, 3;
	shl.b32 	%r36, %r3, 5;
	add.s32 	%r8, %r26, %r36;
	shl.b32 	%r37, %r2, 5;
	add.s32 	%r9, %r30, %r37;
	mul.wide.s32 	%rd11, %r23, 4;
	mul.wide.u32 	%rd12, %r17, 4;
	add.s64 	%rd13, %rd11, %rd12;
	cvta.to.global.u64 	%rd14, %rd8;
	add.s64 	%rd82, %rd14, %rd13;
	mul.wide.s32 	%rd15, %r34, 4;
	mul.wide.u32 	%rd16, %r5, 4;
	add.s64 	%rd17, %rd15, %rd16;
	cvta.to.global.u64 	%rd18, %rd9;
	add.s64 	%rd81, %rd18, %rd17;
	mul.wide.s32 	%rd3, %r35, 4;
	mov.b32 	%r57, 0;
	mov.f32 	%f1037, 0f00000000;
$L__BB0_2:
	ld.global.v4.f32 	{%f197, %f198, %f199, %f200}, [%rd82];
	st.shared.f32 	[%r6], %f197;
	st.shared.f32 	[%r6+512], %f198;
	st.shared.f32 	[%r6+1024], %f199;
	st.shared.f32 	[%r6+1536], %f200;
	ld.global.v4.f32 	{%f201, %f202, %f203, %f204}, [%rd81];
	st.shared.v4.f32 	[%r7], {%f201, %f202, %f203, %f204};
	bar.sync 	0;
	ld.shared.v4.f32 	{%f205, %f206, %f207, %f208}, [%r8];
	ld.shared.v4.f32 	{%f209, %f210, %f211, %f212}, [%r8+16];
	ld.shared.v4.f32 	{%f213, %f214, %f215, %f216}, [%r9];
	ld.shared.v4.f32 	{%f217, %f218, %f219, %f220}, [%r9+16];
	fma.rn.f32 	%f221, %f205, %f213, %f1100;
	fma.rn.f32 	%f222, %f205, %f214, %f1099;
	fma.rn.f32 	%f223, %f205, %f215, %f1098;
	fma.rn.f32 	%f224, %f205, %f216, %f1097;
	fma.rn.f32 	%f225, %f205, %f217, %f1096;
	fma.rn.f32 	%f226, %f205, %f218, %f1095;
	fma.rn.f32 	%f227, %f205, %f219, %f1094;
	fma.rn.f32 	%f228, %f205, %f220, %f1093;
	fma.rn.f32 	%f229, %f206, %f213, %f1092;
	fma.rn.f32 	%f230, %f206, %f214, %f1091;
	fma.rn.f32 	%f231, %f206, %f215, %f1090;
	fma.rn.f32 	%f232, %f206, %f216, %f1089;
	fma.rn.f32 	%f233, %f206, %f217, %f1088;
	fma.rn.f32 	%f234, %f206, %f218, %f1087;
	fma.rn.f32 	%f235, %f206, %f219, %f1086;
	fma.rn.f32 	%f236, %f206, %f220, %f1085;
	fma.rn.f32 	%f237, %f207, %f213, %f1084;
	fma.rn.f32 	%f238, %f207, %f214, %f1083;
	fma.rn.f32 	%f239, %f207, %f215, %f1082;
	fma.rn.f32 	%f240, %f207, %f216, %f1081;
	fma.rn.f32 	%f241, %f207, %f217, %f1080;
	fma.rn.f32 	%f242, %f207, %f218, %f1079;
	fma.rn.f32 	%f243, %f207, %f219, %f1078;
	fma.rn.f32 	%f244, %f207, %f220, %f1077;
	fma.rn.f32 	%f245, %f208, %f213, %f1076;
	fma.rn.f32 	%f246, %f208, %f214, %f1075;
	fma.rn.f32 	%f247, %f208, %f215, %f1074;
	fma.rn.f32 	%f248, %f208, %f216, %f1073;
	fma.rn.f32 	%f249, %f208, %f217, %f1072;
	fma.rn.f32 	%f250, %f208, %f218, %f1071;
	fma.rn.f32 	%f251, %f208, %f219, %f1070;
	fma.rn.f32 	%f252, %f208, %f220, %f1069;
	fma.rn.f32 	%f253, %f209, %f213, %f1068;
	fma.rn.f32 	%f254, %f209, %f214, %f1067;
	fma.rn.f32 	%f255, %f209, %f215, %f1066;
	fma.rn.f32 	%f256, %f209, %f216, %f1065;
	fma.rn.f32 	%f257, %f209, %f217, %f1064;
	fma.rn.f32 	%f258, %f209, %f218, %f1063;
	fma.rn.f32 	%f259, %f209, %f219, %f1062;
	fma.rn.f32 	%f260, %f209, %f220, %f1061;
	fma.rn.f32 	%f261, %f210, %f213, %f1060;
	fma.rn.f32 	%f262, %f210, %f214, %f1059;
	fma.rn.f32 	%f263, %f210, %f215, %f1058;
	fma.rn.f32 	%f264, %f210, %f216, %f1057;
	fma.rn.f32 	%f265, %f210, %f217, %f1056;
	fma.rn.f32 	%f266, %f210, %f218, %f1055;
	fma.rn.f32 	%f267, %f210, %f219, %f1054;
	fma.rn.f32 	%f268, %f210, %f220, %f1053;
	fma.rn.f32 	%f269, %f211, %f213, %f1052;
	fma.rn.f32 	%f270, %f211, %f214, %f1051;
	fma.rn.f32 	%f271, %f211, %f215, %f1050;
	fma.rn.f32 	%f272, %f211, %f216, %f1049;
	fma.rn.f32 	%f273, %f211, %f217, %f1048;
	fma.rn.f32 	%f274, %f211, %f218, %f1047;
	fma.rn.f32 	%f275, %f211, %f219, %f1046;
	fma.rn.f32 	%f276, %f211, %f220, %f1045;
	fma.rn.f32 	%f277, %f212, %f213, %f1044;
	fma.rn.f32 	%f278, %f212, %f214, %f1043;
	fma.rn.f32 	%f279, %f212, %f215, %f1042;
	fma.rn.f32 	%f280, %f212, %f216, %f1041;
	fma.rn.f32 	%f281, %f212, %f217, %f1040;
	fma.rn.f32 	%f282, %f212, %f218, %f1039;
	fma.rn.f32 	%f283, %f212, %f219, %f1038;
	fma.rn.f32 	%f284, %f212, %f220, %f1037;
	ld.shared.v4.f32 	{%f285, %f286, %f287, %f288}, [%r8+512];
	ld.shared.v4.f32 	{%f289, %f290, %f291, %f292}, [%r8+528];
	ld.shared.v4.f32 	{%f293, %f294, %f295, %f296}, [%r9+512];
	ld.shared.v4.f32 	{%f297, %f298, %f299, %f300}, [%r9+528];
	fma.rn.f32 	%f301, %f285, %f293, %f221;
	fma.rn.f32 	%f302, %f285, %f294, %f222;
	fma.rn.f32 	%f303, %f285, %f295, %f223;
	fma.rn.f32 	%f304, %f285, %f296, %f224;
	fma.rn.f32 	%f305, %f285, %f297, %f225;
	fma.rn.f32 	%f306, %f285, %f298, %f226;
	fma.rn.f32 	%f307, %f285, %f299, %f227;
	fma.rn.f32 	%f308, %f285, %f300, %f228;
	fma.rn.f32 	%f309, %f286, %f293, %f229;
	fma.rn.f32 	%f310, %f286, %f294, %f230;
	fma.rn.f32 	%f311, %f286, %f295, %f231;
	fma.rn.f32 	%f312, %f286, %f296, %f232;
	fma.rn.f32 	%f313, %f286, %f297, %f233;
	fma.rn.f32 	%f314, %f286, %f298, %f234;
	fma.rn.f32 	%f315, %f286, %f299, %f235;
	fma.rn.f32 	%f316, %f286, %f300, %f236;
	fma.rn.f32 	%f317, %f287, %f293, %f237;
	fma.rn.f32 	%f318, %f287, %f294, %f238;
	fma.rn.f32 	%f319, %f287, %f295, %f239;
	fma.rn.f32 	%f320, %f287, %f296, %f240;
	fma.rn.f32 	%f321, %f287, %f297, %f241;
	fma.rn.f32 	%f322, %f287, %f298, %f242;
	fma.rn.f32 	%f323, %f287, %f299, %f243;
	fma.rn.f32 	%f324, %f287, %f300, %f244;
	fma.rn.f32 	%f325, %f288, %f293, %f245;
	fma.rn.f32 	%f326, %f288, %f294, %f246;
	fma.rn.f32 	%f327, %f288, %f295, %f247;
	fma.rn.f32 	%f328, %f288, %f296, %f248;
	fma.rn.f32 	%f329, %f288, %f297, %f249;
	fma.rn.f32 	%f330, %f288, %f298, %f250;
	fma.rn.f32 	%f331, %f288, %f299, %f251;
	fma.rn.f32 	%f332, %f288, %f300, %f252;
	fma.rn.f32 	%f333, %f289, %f293, %f253;
	fma.rn.f32 	%f334, %f289, %f294, %f254;
	fma.rn.f32 	%f335, %f289, %f295, %f255;
	fma.rn.f32 	%f336, %f289, %f296, %f256;
	fma.rn.f32 	%f337, %f289, %f297, %f257;
	fma.rn.f32 	%f338, %f289, %f298, %f258;
	fma.rn.f32 	%f339, %f289, %f299, %f259;
	fma.rn.f32 	%f340, %f289, %f300, %f260;
	fma.rn.f32 	%f341, %f290, %f293, %f261;
	fma.rn.f32 	%f342, %f290, %f294, %f262;
	fma.rn.f32 	%f343, %f290, %f295, %f263;
	fma.rn.f32 	%f344, %f290, %f296, %f264;
	fma.rn.f32 	%f345, %f290, %f297, %f265;
	fma.rn.f32 	%f346, %f290, %f298, %f266;
	fma.rn.f32 	%f347, %f290, %f299, %f267;
	fma.rn.f32 	%f348, %f290, %f300, %f268;
	fma.rn.f32 	%f349, %f291, %f293, %f269;
	fma.rn.f32 	%f350, %f291, %f294, %f270;
	fma.rn.f32 	%f351, %f291, %f295, %f271;
	fma.rn.f32 	%f352, %f291, %f296, %f272;
	fma.rn.f32 	%f353, %f291, %f297, %f273;
	fma.rn.f32 	%f354, %f291, %f298, %f274;
	fma.rn.f32 	%f355, %f291, %f299, %f275;
	fma.rn.f32 	%f356, %f291, %f300, %f276;
	fma.rn.f32 	%f357, %f292, %f293, %f277;
	fma.rn.f32 	%f358, %f292, %f294, %f278;
	fma.rn.f32 	%f359, %f292, %f295, %f279;
	fma.rn.f32 	%f360, %f292, %f296, %f280;
	fma.rn.f32 	%f361, %f292, %f297, %f281;
	fma.rn.f32 	%f362, %f292, %f298, %f282;
	fma.rn.f32 	%f363, %f292, %f299, %f283;
	fma.rn.f32 	%f364, %f292, %f300, %f284;
	ld.shared.v4.f32 	{%f365, %f366, %f367, %f368}, [%r8+1024];
	ld.shared.v4.f32 	{%f369, %f370, %f371, %f372}, [%r8+1040];
	ld.shared.v4.f32 	{%f373, %f374, %f375, %f376}, [%r9+1024];
	ld.shared.v4.f32 	{%f377, %f378, %f379, %f380}, [%r9+1040];
	fma.rn.f32 	%f381, %f365, %f373, %f301;
	fma.rn.f32 	%f382, %f365, %f374, %f302;
	fma.rn.f32 	%f383, %f365, %f375, %f303;
	fma.rn.f32 	%f384, %f365, %f376, %f304;
	fma.rn.f32 	%f385, %f365, %f377, %f305;
	fma.rn.f32 	%f386, %f365, %f378, %f306;
	fma.rn.f32 	%f387, %f365, %f379, %f307;
	fma.rn.f32 	%f388, %f365, %f380, %f308;
	fma.rn.f32 	%f389, %f366, %f373, %f309;
	fma.rn.f32 	%f390, %f366, %f374, %f310;
	fma.rn.f32 	%f391, %f366, %f375, %f311;
	fma.rn.f32 	%f392, %f366, %f376, %f312;
	fma.rn.f32 	%f393, %f366, %f377, %f313;
	fma.rn.f32 	%f394, %f366, %f378, %f314;
	fma.rn.f32 	%f395, %f366, %f379, %f315;
	fma.rn.f32 	%f396, %f366, %f380, %f316;
	fma.rn.f32 	%f397, %f367, %f373, %f317;
	fma.rn.f32 	%f398, %f367, %f374, %f318;
	fma.rn.f32 	%f399, %f367, %f375, %f319;
	fma.rn.f32 	%f400, %f367, %f376, %f320;
	fma.rn.f32 	%f401, %f367, %f377, %f321;
	fma.rn.f32 	%f402, %f367, %f378, %f322;
	fma.rn.f32 	%f403, %f367, %f379, %f323;
	fma.rn.f32 	%f404, %f367, %f380, %f324;
	fma.rn.f32 	%f405, %f368, %f373, %f325;
	fma.rn.f32 	%f406, %f368, %f374, %f326;
	fma.rn.f32 	%f407, %f368, %f375, %f327;
	fma.rn.f32 	%f408, %f368, %f376, %f328;
	fma.rn.f32 	%f409, %f368, %f377, %f329;
	fma.rn.f32 	%f410, %f368, %f378, %f330;
	fma.rn.f32 	%f411, %f368, %f379, %f331;
	fma.rn.f32 	%f412, %f368, %f380, %f332;
	fma.rn.f32 	%f413, %f369, %f373, %f333;
	fma.rn.f32 	%f414, %f369, %f374, %f334;
	fma.rn.f32 	%f415, %f369, %f375, %f335;
	fma.rn.f32 	%f416, %f369, %f376, %f336;
	fma.rn.f32 	%f417, %f369, %f377, %f337;
	fma.rn.f32 	%f418, %f369, %f378, %f338;
	fma.rn.f32 	%f419, %f369, %f379, %f339;
	fma.rn.f32 	%f420, %f369, %f380, %f340;
	fma.rn.f32 	%f421, %f370, %f373, %f341;
	fma.rn.f32 	%f422, %f370, %f374, %f342;
	fma.rn.f32 	%f423, %f370, %f375, %f343;
	fma.rn.f32 	%f424, %f370, %f376, %f344;
	fma.rn.f32 	%f425, %f370, %f377, %f345;
	fma.rn.f32 	%f426, %f370, %f378, %f346;
	fma.rn.f32 	%f427, %f370, %f379, %f347;
	fma.rn.f32 	%f428, %f370, %f380, %f348;
	fma.rn.f32 	%f429, %f371, %f373, %f349;
	fma.rn.f32 	%f430, %f371, %f374, %f350;
	fma.rn.f32 	%f431, %f371, %f375, %f351;
	fma.rn.f32 	%f432, %f371, %f376, %f352;
	fma.rn.f32 	%f433, %f371, %f377, %f353;
	fma.rn.f32 	%f434, %f371, %f378, %f354;
	fma.rn.f32 	%f435, %f371, %f379, %f355;
	fma.rn.f32 	%f436, %f371, %f380, %f356;
	fma.rn.f32 	%f437, %f372, %f373, %f357;
	fma.rn.f32 	%f438, %f372, %f374, %f358;
	fma.rn.f32 	%f439, %f372, %f375, %f359;
	fma.rn.f32 	%f440, %f372, %f376, %f360;
	fma.rn.f32 	%f441, %f372, %f377, %f361;
	fma.rn.f32 	%f442, %f372, %f378, %f362;
	fma.rn.f32 	%f443, %f372, %f379, %f363;
	fma.rn.f32 	%f444, %f372, %f380, %f364;
	ld.shared.v4.f32 	{%f445, %f446, %f447, %f448}, [%r8+1536];
	ld.shared.v4.f32 	{%f449, %f450, %f451, %f452}, [%r8+1552];
	ld.shared.v4.f32 	{%f453, %f454, %f455, %f456}, [%r9+1536];
	ld.shared.v4.f32 	{%f457, %f458, %f459, %f460}, [%r9+1552];
	fma.rn.f32 	%f461, %f445, %f453, %f381;
	fma.rn.f32 	%f462, %f445, %f454, %f382;
	fma.rn.f32 	%f463, %f445, %f455, %f383;
	fma.rn.f32 	%f464, %f445, %f456, %f384;
	fma.rn.f32 	%f465, %f445, %f457, %f385;
	fma.rn.f32 	%f466, %f445, %f458, %f386;
	fma.rn.f32 	%f467, %f445, %f459, %f387;
	fma.rn.f32 	%f468, %f445, %f460, %f388;
	fma.rn.f32 	%f469, %f446, %f453, %f389;
	fma.rn.f32 	%f470, %f446, %f454, %f390;
	fma.rn.f32 	%f471, %f446, %f455, %f391;
	fma.rn.f32 	%f472, %f446, %f456, %f392;
	fma.rn.f32 	%f473, %f446, %f457, %f393;
	fma.rn.f32 	%f474, %f446, %f458, %f394;
	fma.rn.f32 	%f475, %f446, %f459, %f395;
	fma.rn.f32 	%f476, %f446, %f460, %f396;
	fma.rn.f32 	%f477, %f447, %f453, %f397;
	fma.rn.f32 	%f478, %f447, %f454, %f398;
	fma.rn.f32 	%f479, %f447, %f455, %f399;
	fma.rn.f32 	%f480, %f447, %f456, %f400;
	fma.rn.f32 	%f481, %f447, %f457, %f401;
	fma.rn.f32 	%f482, %f447, %f458, %f402;
	fma.rn.f32 	%f483, %f447, %f459, %f403;
	fma.rn.f32 	%f484, %f447, %f460, %f404;
	fma.rn.f32 	%f485, %f448, %f453, %f405;
	fma.rn.f32 	%f486, %f448, %f454, %f406;
	fma.rn.f32 	%f487, %f448, %f455, %f407;
	fma.rn.f32 	%f488, %f448, %f456, %f408;
	fma.rn.f32 	%f489, %f448, %f457, %f409;
	fma.rn.f32 	%f490, %f448, %f458, %f410;
	fma.rn.f32 	%f491, %f448, %f459, %f411;
	fma.rn.f32 	%f492, %f448, %f460, %f412;
	fma.rn.f32 	%f493, %f449, %f453, %f413;
	fma.rn.f32 	%f494, %f449, %f454, %f414;
	fma.rn.f32 	%f495, %f449, %f455, %f415;
	fma.rn.f32 	%f496, %f449, %f456, %f416;
	fma.rn.f32 	%f497, %f449, %f457, %f417;
	fma.rn.f32 	%f498, %f449, %f458, %f418;
	fma.rn.f32 	%f499, %f449, %f459, %f419;
	fma.rn.f32 	%f500, %f449, %f460, %f420;
	fma.rn.f32 	%f501, %f450, %f453, %f421;
	fma.rn.f32 	%f502, %f450, %f454, %f422;
	fma.rn.f32 	%f503, %f450, %f455, %f423;
	fma.rn.f32 	%f504, %f450, %f456, %f424;
	fma.rn.f32 	%f505, %f450, %f457, %f425;
	fma.rn.f32 	%f506, %f450, %f458, %f426;
	fma.rn.f32 	%f507, %f450, %f459, %f427;
	fma.rn.f32 	%f508, %f450, %f460, %f428;
	fma.rn.f32 	%f509, %f451, %f453, %f429;
	fma.rn.f32 	%f510, %f451, %f454, %f430;
	fma.rn.f32 	%f511, %f451, %f455, %f431;
	fma.rn.f32 	%f512, %f451, %f456, %f432;
	fma.rn.f32 	%f513, %f451, %f457, %f433;
	fma.rn.f32 	%f514, %f451, %f458, %f434;
	fma.rn.f32 	%f515, %f451, %f459, %f435;
	fma.rn.f32 	%f516, %f451, %f460, %f436;
	fma.rn.f32 	%f517, %f452, %f453, %f437;
	fma.rn.f32 	%f518, %f452, %f454, %f438;
	fma.rn.f32 	%f519, %f452, %f455, %f439;
	fma.rn.f32 	%f520, %f452, %f456, %f440;
	fma.rn.f32 	%f521, %f452, %f457, %f441;
	fma.rn.f32 	%f522, %f452, %f458, %f442;
	fma.rn.f32 	%f523, %f452, %f459, %f443;
	fma.rn.f32 	%f524, %f452, %f460, %f444;
	ld.shared.v4.f32 	{%f525, %f526, %f527, %f528}, [%r8+2048];
	ld.shared.v4.f32 	{%f529, %f530, %f531, %f532}, [%r8+2064];
	ld.shared.v4.f32 	{%f533, %f534, %f535, %f536}, [%r9+2048];
	ld.shared.v4.f32 	{%f537, %f538, %f539, %f540}, [%r9+2064];
	fma.rn.f32 	%f541, %f525, %f533, %f461;
	fma.rn.f32 	%f542, %f525, %f534, %f462;
	fma.rn.f32 	%f543, %f525, %f535, %f463;
	fma.rn.f32 	%f544, %f525, %f536, %f464;
	fma.rn.f32 	%f545, %f525, %f537, %f465;
	fma.rn.f32 	%f546, %f525, %f538, %f466;
	fma.rn.f32 	%f547, %f525, %f539, %f467;
	fma.rn.f32 	%f548, %f525, %f540, %f468;
	fma.rn.f32 	%f549, %f526, %f533, %f469;
	fma.rn.f32 	%f550, %f526, %f534, %f470;
	fma.rn.f32 	%f551, %f526, %f535, %f471;
	fma.rn.f32 	%f552, %f526, %f536, %f472;
	fma.rn.f32 	%f553, %f526, %f537, %f473;
	fma.rn.f32 	%f554, %f526, %f538, %f474;
	fma.rn.f32 	%f555, %f526, %f539, %f475;
	fma.rn.f32 	%f556, %f526, %f540, %f476;
	fma.rn.f32 	%f557, %f527, %f533, %f477;
	fma.rn.f32 	%f558, %f527, %f534, %f478;
	fma.rn.f32 	%f559, %f527, %f535, %f479;
	fma.rn.f32 	%f560, %f527, %f536, %f480;
	fma.rn.f32 	%f561, %f527, %f537, %f481;
	fma.rn.f32 	%f562, %f527, %f538, %f482;
	fma.rn.f32 	%f563, %f527, %f539, %f483;
	fma.rn.f32 	%f564, %f527, %f540, %f484;
	fma.rn.f32 	%f565, %f528, %f533, %f485;
	fma.rn.f32 	%f566, %f528, %f534, %f486;
	fma.rn.f32 	%f567, %f528, %f535, %f487;
	fma.rn.f32 	%f568, %f528, %f536, %f488;
	fma.rn.f32 	%f569, %f528, %f537, %f489;
	fma.rn.f32 	%f570, %f528, %f538, %f490;
	fma.rn.f32 	%f571, %f528, %f539, %f491;
	fma.rn.f32 	%f572, %f528, %f540, %f492;
	fma.rn.f32 	%f573, %f529, %f533, %f493;
	fma.rn.f32 	%f574, %f529, %f534, %f494;
	fma.rn.f32 	%f575, %f529, %f535, %f495;
	fma.rn.f32 	%f576, %f529, %f536, %f496;
	fma.rn.f32 	%f577, %f529, %f537, %f497;
	fma.rn.f32 	%f578, %f529, %f538, %f498;
	fma.rn.f32 	%f579, %f529, %f539, %f499;
	fma.rn.f32 	%f580, %f529, %f540, %f500;
	fma.rn.f32 	%f581, %f530, %f533, %f501;
	fma.rn.f32 	%f582, %f530, %f534, %f502;
	fma.rn.f32 	%f583, %f530, %f535, %f503;
	fma.rn.f32 	%f584, %f530, %f536, %f504;
	fma.rn.f32 	%f585, %f530, %f537, %f505;
	fma.rn.f32 	%f586, %f530, %f538, %f506;
	fma.rn.f32 	%f587, %f530, %f539, %f507;
	fma.rn.f32 	%f588, %f530, %f540, %f508;
	fma.rn.f32 	%f589, %f531, %f533, %f509;
	fma.rn.f32 	%f590, %f531, %f534, %f510;
	fma.rn.f32 	%f591, %f531, %f535, %f511;
	fma.rn.f32 	%f592, %f531, %f536, %f512;
	fma.rn.f32 	%f593, %f531, %f537, %f513;
	fma.rn.f32 	%f594, %f531, %f538, %f514;
	fma.rn.f32 	%f595, %f531, %f539, %f515;
	fma.rn.f32 	%f596, %f531, %f540, %f516;
	fma.rn.f32 	%f597, %f532, %f533, %f517;
	fma.rn.f32 	%f598, %f532, %f534, %f518;
	fma.rn.f32 	%f599, %f532, %f535, %f519;
	fma.rn.f32 	%f600, %f532, %f536, %f520;
	fma.rn.f32 	%f601, %f532, %f537, %f521;
	fma.rn.f32 	%f602, %f532, %f538, %f522;
	fma.rn.f32 	%f603, %f532, %f539, %f523;
	fma.rn.f32 	%f604, %f532, %f540, %f524;
	ld.shared.v4.f32 	{%f605, %f606, %f607, %f608}, [%r8+2560];
	ld.shared.v4.f32 	{%f609, %f610, %f611, %f612}, [%r8+2576];
	ld.shared.v4.f32 	{%f613, %f614, %f615, %f616}, [%r9+2560];
	ld.shared.v4.f32 	{%f617, %f618, %f619, %f620}, [%r9+2576];
	fma.rn.f32 	%f621, %f605, %f613, %f541;
	fma.rn.f32 	%f622, %f605, %f614, %f542;
	fma.rn.f32 	%f623, %f605, %f615, %f543;
	fma.rn.f32 	%f624, %f605, %f616, %f544;
	fma.rn.f32 	%f625, %f605, %f617, %f545;
	fma.rn.f32 	%f626, %f605, %f618, %f546;
	fma.rn.f32 	%f627, %f605, %f619, %f547;
	fma.rn.f32 	%f628, %f605, %f620, %f548;
	fma.rn.f32 	%f629, %f606, %f613, %f549;
	fma.rn.f32 	%f630, %f606, %f614, %f550;
	fma.rn.f32 	%f631, %f606, %f615, %f551;
	fma.rn.f32 	%f632, %f606, %f616, %f552;
	fma.rn.f32 	%f633, %f606, %f617, %f553;
	fma.rn.f32 	%f634, %f606, %f618, %f554;
	fma.rn.f32 	%f635, %f606, %f619, %f555;
	fma.rn.f32 	%f636, %f606, %f620, %f556;
	fma.rn.f32 	%f637, %f607, %f613, %f557;
	fma.rn.f32 	%f638, %f607, %f614, %f558;
	fma.rn.f32 	%f639, %f607, %f615, %f559;
	fma.rn.f32 	%f640, %f607, %f616, %f560;
	fma.rn.f32 	%f641, %f607, %f617, %f561;
	fma.rn.f32 	%f642, %f607, %f618, %f562;
	fma.rn.f32 	%f643, %f607, %f619, %f563;
	fma.rn.f32 	%f644, %f607, %f620, %f564;
	fma.rn.f32 	%f645, %f608, %f613, %f565;
	fma.rn.f32 	%f646, %f608, %f614, %f566;
	fma.rn.f32 	%f647, %f608, %f615, %f567;
	fma.rn.f32 	%f648, %f608, %f616, %f568;
	fma.rn.f32 	%f649, %f608, %f617, %f569;
	fma.rn.f32 	%f650, %f608, %f618, %f570;
	fma.rn.f32 	%f651, %f608, %f619, %f571;
	fma.rn.f32 	%f652, %f608, %f620, %f572;
	fma.rn.f32 	%f653, %f609, %f613, %f573;
	fma.rn.f32 	%f654, %f609, %f614, %f574;
	fma.rn.f32 	%f655, %f609, %f615, %f575;
	fma.rn.f32 	%f656, %f609, %f616, %f576;
	fma.rn.f32 	%f657, %f609, %f617, %f577;
	fma.rn.f32 	%f658, %f609, %f618, %f578;
	fma.rn.f32 	%f659, %f609, %f619, %f579;
	fma.rn.f32 	%f660, %f609, %f620, %f580;
	fma.rn.f32 	%f661, %f610, %f613, %f581;
	fma.rn.f32 	%f662, %f610, %f614, %f582;
	fma.rn.f32 	%f663, %f610, %f615, %f583;
	fma.rn.f32 	%f664, %f610, %f616, %f584;
	fma.rn.f32 	%f665, %f610, %f617, %f585;
	fma.rn.f32 	%f666, %f610, %f618, %f586;
	fma.rn.f32 	%f667, %f610, %f619, %f587;
	fma.rn.f32 	%f668, %f610, %f620, %f588;
	fma.rn.f32 	%f669, %f611, %f613, %f589;
	fma.rn.f32 	%f670, %f611, %f614, %f590;
	fma.rn.f32 	%f671, %f611, %f615, %f591;
	fma.rn.f32 	%f672, %f611, %f616, %f592;
	fma.rn.f32 	%f673, %f611, %f617, %f593;
	fma.rn.f32 	%f674, %f611, %f618, %f594;
	fma.rn.f32 	%f675, %f611, %f619, %f595;
	fma.rn.f32 	%f676, %f611, %f620, %f596;
	fma.rn.f32 	%f677, %f612, %f613, %f597;
	fma.rn.f32 	%f678, %f612, %f614, %f598;
	fma.rn.f32 	%f679, %f612, %f615, %f599;
	fma.rn.f32 	%f680, %f612, %f616, %f600;
	fma.rn.f32 	%f681, %f612, %f617, %f601;
	fma.rn.f32 	%f682, %f612, %f618, %f602;
	fma.rn.f32 	%f683, %f612, %f619, %f603;
	fma.rn.f32 	%f684, %f612, %f620, %f604;
	ld.shared.v4.f32 	{%f685, %f686, %f687, %f688}, [%r8+3072];
	ld.shared.v4.f32 	{%f689, %f690, %f691, %f692}, [%r8+3088];
	ld.shared.v4.f32 	{%f693, %f694, %f695, %f696}, [%r9+3072];
	ld.shared.v4.f32 	{%f697, %f698, %f699, %f700}, [%r9+3088];
	fma.rn.f32 	%f701, %f685, %f693, %f621;
	fma.rn.f32 	%f702, %f685, %f694, %f622;
	fma.rn.f32 	%f703, %f685, %f695, %f623;
	fma.rn.f32 	%f704, %f685, %f696, %f624;
	fma.rn.f32 	%f705, %f685, %f697, %f625;
	fma.rn.f32 	%f706, %f685, %f698, %f626;
	fma.rn.f32 	%f707, %f685, %f699, %f627;
	fma.rn.f32 	%f708, %f685, %f700, %f628;
	fma.rn.f32 	%f709, %f686, %f693, %f629;
	fma.rn.f32 	%f710, %f686, %f694, %f630;
	fma.rn.f32 	%f711, %f686, %f695, %f631;
	fma.rn.f32 	%f712, %f686, %f696, %f632;
	fma.rn.f32 	%f713, %f686, %f697, %f633;
	fma.rn.f32 	%f714, %f686, %f698, %f634;
	fma.rn.f32 	%f715, %f686, %f699, %f635;
	fma.rn.f32 	%f716, %f686, %f700, %f636;
	fma.rn.f32 	%f717, %f687, %f693, %f637;
	fma.rn.f32 	%f718, %f687, %f694, %f638;
	fma.rn.f32 	%f719, %f687, %f695, %f639;
	fma.rn.f32 	%f720, %f687, %f696, %f640;
	fma.rn.f32 	%f721, %f687, %f697, %f641;
	fma.rn.f32 	%f722, %f687, %f698, %f642;
	fma.rn.f32 	%f723, %f687, %f699, %f643;
	fma.rn.f32 	%f724, %f687, %f700, %f644;
	fma.rn.f32 	%f725, %f688, %f693, %f645;
	fma.rn.f32 	%f726, %f688, %f694, %f646;
	fma.rn.f32 	%f727, %f688, %f695, %f647;
	fma.rn.f32 	%f728, %f688, %f696, %f648;
	fma.rn.f32 	%f729, %f688, %f697, %f649;
	fma.rn.f32 	%f730, %f688, %f698, %f650;
	fma.rn.f32 	%f731, %f688, %f699, %f651;
	fma.rn.f32 	%f732, %f688, %f700, %f652;
	fma.rn.f32 	%f733, %f689, %f693, %f653;
	fma.rn.f32 	%f734, %f689, %f694, %f654;
	fma.rn.f32 	%f735, %f689, %f695, %f655;
	fma.rn.f32 	%f736, %f689, %f696, %f656;
	fma.rn.f32 	%f737, %f689, %f697, %f657;
	fma.rn.f32 	%f738, %f689, %f698, %f658;
	fma.rn.f32 	%f739, %f689, %f699, %f659;
	fma.rn.f32 	%f740, %f689, %f700, %f660;
	fma.rn.f32 	%f741, %f690, %f693, %f661;
	fma.rn.f32 	%f742, %f690, %f694, %f662;
	fma.rn.f32 	%f743, %f690, %f695, %f663;
	fma.rn.f32 	%f744, %f690, %f696, %f664;
	fma.rn.f32 	%f745, %f690, %f697, %f665;
	fma.rn.f32 	%f746, %f690, %f698, %f666;
	fma.rn.f32 	%f747, %f690, %f699, %f667;
	fma.rn.f32 	%f748, %f690, %f700, %f668;
	fma.rn.f32 	%f749, %f691, %f693, %f669;
	fma.rn.f32 	%f750, %f691, %f694, %f670;
	fma.rn.f32 	%f751, %f691, %f695, %f671;
	fma.rn.f32 	%f752, %f691, %f696, %f672;
	fma.rn.f32 	%f753, %f691, %f697, %f673;
	fma.rn.f32 	%f754, %f691, %f698, %f674;
	fma.rn.f32 	%f755, %f691, %f699, %f675;
	fma.rn.f32 	%f756, %f691, %f700, %f676;
	fma.rn.f32 	%f757, %f692, %f693, %f677;
	fma.rn.f32 	%f758, %f692, %f694, %f678;
	fma.rn.f32 	%f759, %f692, %f695, %f679;
	fma.rn.f32 	%f760, %f692, %f696, %f680;
	fma.rn.f32 	%f761, %f692, %f697, %f681;
	fma.rn.f32 	%f762, %f692, %f698, %f682;
	fma.rn.f32 	%f763, %f692, %f699, %f683;
	fma.rn.f32 	%f764, %f692, %f700, %f684;
	ld.shared.v4.f32 	{%f765, %f766, %f767, %f768}, [%r8+3584];
	ld.shared.v4.f32 	{%f769, %f770, %f771, %f772}, [%r8+3600];
	ld.shared.v4.f32 	{%f773, %f774, %f775, %f776}, [%r9+3584];
	ld.shared.v4.f32 	{%f777, %f778, %f779, %f780}, [%r9+3600];
	fma.rn.f32 	%f1100, %f765, %f773, %f701;
	fma.rn.f32 	%f1099, %f765, %f774, %f702;
	fma.rn.f32 	%f1098, %f765, %f775, %f703;
	fma.rn.f32 	%f1097, %f765, %f776, %f704;
	fma.rn.f32 	%f1096, %f765, %f777, %f705;
	fma.rn.f32 	%f1095, %f765, %f778, %f706;
	fma.rn.f32 	%f1094, %f765, %f779, %f707;
	fma.rn.f32 	%f1093, %f765, %f780, %f708;
	fma.rn.f32 	%f1092, %f766, %f773, %f709;
	fma.rn.f32 	%f1091, %f766, %f774, %f710;
	fma.rn.f32 	%f1090, %f766, %f775, %f711;
	fma.rn.f32 	%f1089, %f766, %f776, %f712;
	fma.rn.f32 	%f1088, %f766, %f777, %f713;
	fma.rn.f32 	%f1087, %f766, %f778, %f714;
	fma.rn.f32 	%f1086, %f766, %f779, %f715;
	fma.rn.f32 	%f1085, %f766, %f780, %f716;
	fma.rn.f32 	%f1084, %f767, %f773, %f717;
	fma.rn.f32 	%f1083, %f767, %f774, %f718;
	fma.rn.f32 	%f1082, %f767, %f775, %f719;
	fma.rn.f32 	%f1081, %f767, %f776, %f720;
	fma.rn.f32 	%f1080, %f767, %f777, %f721;
	fma.rn.f32 	%f1079, %f767, %f778, %f722;
	fma.rn.f32 	%f1078, %f767, %f779, %f723;
	fma.rn.f32 	%f1077, %f767, %f780, %f724;
	fma.rn.f32 	%f1076, %f768, %f773, %f725;
	fma.rn.f32 	%f1075, %f768, %f774, %f726;
	fma.rn.f32 	%f1074, %f768, %f775, %f727;
	fma.rn.f32 	%f1073, %f768, %f776, %f728;
	fma.rn.f32 	%f1072, %f768, %f777, %f729;
	fma.rn.f32 	%f1071, %f768, %f778, %f730;
	fma.rn.f32 	%f1070, %f768, %f779, %f731;
	fma.rn.f32 	%f1069, %f768, %f780, %f732;
	fma.rn.f32 	%f1068, %f769, %f773, %f733;
	fma.rn.f32 	%f1067, %f769, %f774, %f734;
	fma.rn.f32 	%f1066, %f769, %f775, %f735;
	fma.rn.f32 	%f1065, %f769, %f776, %f736;
	fma.rn.f32 	%f1064, %f769, %f777, %f737;
	fma.rn.f32 	%f1063, %f769, %f778, %f738;
	fma.rn.f32 	%f1062, %f769, %f779, %f739;
	fma.rn.f32 	%f1061, %f769, %f780, %f740;
	fma.rn.f32 	%f1060, %f770, %f773, %f741;
	fma.rn.f32 	%f1059, %f770, %f774, %f742;
	fma.rn.f32 	%f1058, %f770, %f775, %f743;
	fma.rn.f32 	%f1057, %f770, %f776, %f744;
	fma.rn.f32 	%f1056, %f770, %f777, %f745;
	fma.rn.f32 	%f1055, %f770, %f778, %f746;
	fma.rn.f32 	%f1054, %f770, %f779, %f747;
	fma.rn.f32 	%f1053, %f770, %f780, %f748;
	fma.rn.f32 	%f1052, %f771, %f773, %f749;
	fma.rn.f32 	%f1051, %f771, %f774, %f750;
	fma.rn.f32 	%f1050, %f771, %f775, %f751;
	fma.rn.f32 	%f1049, %f771, %f776, %f752;
	fma.rn.f32 	%f1048, %f771, %f777, %f753;
	fma.rn.f32 	%f1047, %f771, %f778, %f754;
	fma.rn.f32 	%f1046, %f771, %f779, %f755;
	fma.rn.f32 	%f1045, %f771, %f780, %f756;
	fma.rn.f32 	%f1044, %f772, %f773, %f757;
	fma.rn.f32 	%f1043, %f772, %f774, %f758;
	fma.rn.f32 	%f1042, %f772, %f775, %f759;
	fma.rn.f32 	%f1041, %f772, %f776, %f760;
	fma.rn.f32 	%f1040, %f772, %f777, %f761;
	fma.rn.f32 	%f1039, %f772, %f778, %f762;
	fma.rn.f32 	%f1038, %f772, %f779, %f763;
	fma.rn.f32 	%f1037, %f772, %f780, %f764;
	bar.sync 	0;
	add.s32 	%r57, %r57, 8;
	add.s64 	%rd82, %rd82, 32;
	add.s64 	%rd81, %rd81, %rd3;
	setp.lt.u32 	%p2, %r57, %r13;
	@%p2 bra 	$L__BB0_2;
$L__BB0_3:
	mad.lo.s32 	%r38, %r12, %r4, %r5;
	cvt.u64.u32 	%rd19, %r38;
	cvta.to.global.u64 	%rd20, %rd10;
	shl.b32 	%r39, %r2, 3;
	mul.lo.s32 	%r40, %r3, %r12;
	shl.b32 	%r41, %r40, 3;
	add.s32 	%r42, %r41, %r39;
	cvt.u64.u32 	%rd21, %r42;
	add.s64 	%rd22, %rd21, %rd19;
	shl.b64 	%rd23, %rd22, 2;
	add.s64 	%rd24, %rd20, %rd23;
	ld.global.v4.f32 	{%f781, %f782, %f783, %f784}, [%rd24];
	mul.f32 	%f785, %f193, %f1100;
	fma.rn.f32 	%f786, %f194, %f781, %f785;
	mul.f32 	%f787, %f193, %f1099;
	fma.rn.f32 	%f788, %f194, %f782, %f787;
	mul.f32 	%f789, %f193, %f1098;
	fma.rn.f32 	%f790, %f194, %f783, %f789;
	mul.f32 	%f791, %f193, %f1097;
	fma.rn.f32 	%f792, %f194, %f784, %f791;
	st.global.v4.f32 	[%rd24], {%f786, %f788, %f790, %f792};
	ld.global.v4.f32 	{%f793, %f794, %f795, %f796}, [%rd24+16];
	mul.f32 	%f797, %f193, %f1096;
	fma.rn.f32 	%f798, %f194, %f793, %f797;
	mul.f32 	%f799, %f193, %f1095;
	fma.rn.f32 	%f800, %f194, %f794, %f799;
	mul.f32 	%f801, %f193, %f1094;
	fma.rn.f32 	%f802, %f194, %f795, %f801;
	mul.f32 	%f803, %f193, %f1093;
	fma.rn.f32 	%f804, %f194, %f796, %f803;
	st.global.v4.f32 	[%rd24+16], {%f798, %f800, %f802, %f804};
	add.s32 	%r43, %r42, %r12;
	cvt.u64.u32 	%rd25, %r43;
	add.s64 	%rd26, %rd25, %rd19;
	shl.b64 	%rd27, %rd26, 2;
	add.s64 	%rd28, %rd20, %rd27;
	ld.global.v4.f32 	{%f805, %f806, %f807, %f808}, [%rd28];
	mul.f32 	%f809, %f193, %f1092;
	fma.rn.f32 	%f810, %f194, %f805, %f809;
	mul.f32 	%f811, %f193, %f1091;
	fma.rn.f32 	%f812, %f194, %f806, %f811;
	mul.f32 	%f813, %f193, %f1090;
	fma.rn.f32 	%f814, %f194, %f807, %f813;
	mul.f32 	%f815, %f193, %f1089;
	fma.rn.f32 	%f816, %f194, %f808, %f815;
	st.global.v4.f32 	[%rd28], {%f810, %f812, %f814, %f816};
	add.s32 	%r44, %r43, 4;
	cvt.u64.u32 	%rd29, %r44;
	add.s64 	%rd30, %rd29, %rd19;
	shl.b64 	%rd31, %rd30, 2;
	add.s64 	%rd32, %rd20, %rd31;
	ld.global.v4.f32 	{%f817, %f818, %f819, %f820}, [%rd32];
	mul.f32 	%f821, %f193, %f1088;
	fma.rn.f32 	%f822, %f194, %f817, %f821;
	mul.f32 	%f823, %f193, %f1087;
	fma.rn.f32 	%f824, %f194, %f818, %f823;
	mul.f32 	%f825, %f193, %f1086;
	fma.rn.f32 	%f826, %f194, %f819, %f825;
	mul.f32 	%f827, %f193, %f1085;
	fma.rn.f32 	%f828, %f194, %f820, %f827;
	st.global.v4.f32 	[%rd32], {%f822, %f824, %f826, %f828};
	add.s32 	%r45, %r43, %r12;
	cvt.u64.u32 	%rd33, %r45;
	add.s64 	%rd34, %rd33, %rd19;
	shl.b64 	%rd35, %rd34, 2;
	add.s64 	%rd36, %rd20, %rd35;
	ld.global.v4.f32 	{%f829, %f830, %f831, %f832}, [%rd36];
	mul.f32 	%f833, %f193, %f1084;
	fma.rn.f32 	%f834, %f194, %f829, %f833;
	mul.f32 	%f835, %f193, %f1083;
	fma.rn.f32 	%f836, %f194, %f830, %f835;
	mul.f32 	%f837, %f193, %f1082;
	fma.rn.f32 	%f838, %f194, %f831, %f837;
	mul.f32 	%f839, %f193, %f1081;
	fma.rn.f32 	%f840, %f194, %f832, %f839;
	st.global.v4.f32 	[%rd36], {%f834, %f836, %f838, %f840};
	add.s32 	%r46, %r44, %r12;
	cvt.u64.u32 	%rd37, %r46;
	add.s64 	%rd38, %rd37, %rd19;
	shl.b64 	%rd39, %rd38, 2;
	add.s64 	%rd40, %rd20, %rd39;
	ld.global.v4.f32 	{%f841, %f842, %f843, %f844}, [%rd40];
	mul.f32 	%f845, %f193, %f1080;
	fma.rn.f32 	%f846, %f194, %f841, %f845;
	mul.f32 	%f847, %f193, %f1079;
	fma.rn.f32 	%f848, %f194, %f842, %f847;
	mul.f32 	%f849, %f193, %f1078;
	fma.rn.f32 	%f850, %f194, %f843, %f849;
	mul.f32 	%f851, %f193, %f1077;
	fma.rn.f32 	%f852, %f194, %f844, %f851;
	st.global.v4.f32 	[%rd40], {%f846, %f848, %f850, %f852};
	add.s32 	%r47, %r45, %r12;
	cvt.u64.u32 	%rd41, %r47;
	add.s64 	%rd42, %rd41, %rd19;
	shl.b64 	%rd43, %rd42, 2;
	add.s64 	%rd44, %rd20, %rd43;
	ld.global.v4.f32 	{%f853, %f854, %f855, %f856}, [%rd44];
	mul.f32 	%f857, %f193, %f1076;
	fma.rn.f32 	%f858, %f194, %f853, %f857;
	mul.f32 	%f859, %f193, %f1075;
	fma.rn.f32 	%f860, %f194, %f854, %f859;
	mul.f32 	%f861, %f193, %f1074;
	fma.rn.f32 	%f862, %f194, %f855, %f861;
	mul.f32 	%f863, %f193, %f1073;
	fma.rn.f32 	%f864, %f194, %f856, %f863;
	st.global.v4.f32 	[%rd44], {%f858, %f860, %f862, %f864};
	add.s32 	%r48, %r46, %r12;
	cvt.u64.u32 	%rd45, %r48;
	add.s64 	%rd46, %rd45, %rd19;
	shl.b64 	%rd47, %rd46, 2;
	add.s64 	%rd48, %rd20, %rd47;
	ld.global.v4.f32 	{%f865, %f866, %f867, %f868}, [%rd48];
	mul.f32 	%f869, %f193, %f1072;
	fma.rn.f32 	%f870, %f194, %f865, %f869;
	mul.f32 	%f871, %f193, %f1071;
	fma.rn.f32 	%f872, %f194, %f866, %f871;
	mul.f32 	%f873, %f193, %f1070;
	fma.rn.f32 	%f874, %f194, %f867, %f873;
	mul.f32 	%f875, %f193, %f1069;
	fma.rn.f32 	%f876, %f194, %f868, %f875;
	st.global.v4.f32 	[%rd48], {%f870, %f872, %f874, %f876};
	add.s32 	%r49, %r47, %r12;
	cvt.u64.u32 	%rd49, %r49;
	add.s64 	%rd50, %rd49, %rd19;
	shl.b64 	%rd51, %rd50, 2;
	add.s64 	%rd52, %rd20, %rd51;
	ld.global.v4.f32 	{%f877, %f878, %f879, %f880}, [%rd52];
	mul.f32 	%f881, %f193, %f1068;
	fma.rn.f32 	%f882, %f194, %f877, %f881;
	mul.f32 	%f883, %f193, %f1067;
	fma.rn.f32 	%f884, %f194, %f878, %f883;
	mul.f32 	%f885, %f193, %f1066;
	fma.rn.f32 	%f886, %f194, %f879, %f885;
	mul.f32 	%f887, %f193, %f1065;
	fma.rn.f32 	%f888, %f194, %f880, %f887;
	st.global.v4.f32 	[%rd52], {%f882, %f884, %f886, %f888};
	add.s32 	%r50, %r48, %r12;
	cvt.u64.u32 	%rd53, %r50;
	add.s64 	%rd54, %rd53, %rd19;
	shl.b64 	%rd55, %rd54, 2;
	add.s64 	%rd56, %rd20, %rd55;
	ld.global.v4.f32 	{%f889, %f890, %f891, %f892}, [%rd56];
	mul.f32 	%f893, %f193, %f1064;
	fma.rn.f32 	%f894, %f194, %f889, %f893;
	mul.f32 	%f895, %f193, %f1063;
	fma.rn.f32 	%f896, %f194, %f890, %f895;
	mul.f32 	%f897, %f193, %f1062;
	fma.rn.f32 	%f898, %f194, %f891, %f897;
	mul.f32 	%f899, %f193, %f1061;
	fma.rn.f32 	%f900, %f194, %f892, %f899;
	st.global.v4.f32 	[%rd56], {%f894, %f896, %f898, %f900};
	add.s32 	%r51, %r49, %r12;
	cvt.u64.u32 	%rd57, %r51;
	add.s64 	%rd58, %rd57, %rd19;
	shl.b64 	%rd59, %rd58, 2;
	add.s64 	%rd60, %rd20, %rd59;
	ld.global.v4.f32 	{%f901, %f902, %f903, %f904}, [%rd60];
	mul.f32 	%f905, %f193, %f1060;
	fma.rn.f32 	%f906, %f194, %f901, %f905;
	mul.f32 	%f907, %f193, %f1059;
	fma.rn.f32 	%f908, %f194, %f902, %f907;
	mul.f32 	%f909, %f193, %f1058;
	fma.rn.f32 	%f910, %f194, %f903, %f909;
	mul.f32 	%f911, %f193, %f1057;
	fma.rn.f32 	%f912, %f194, %f904, %f911;
	st.global.v4.f32 	[%rd60], {%f906, %f908, %f910, %f912};
	add.s32 	%r52, %r50, %r12;
	cvt.u64.u32 	%rd61, %r52;
	add.s64 	%rd62, %rd61, %rd19;
	shl.b64 	%rd63, %rd62, 2;
	add.s64 	%rd64, %rd20, %rd63;
	ld.global.v4.f32 	{%f913, %f914, %f915, %f916}, [%rd64];
	mul.f32 	%f917, %f193, %f1056;
	fma.rn.f32 	%f918, %f194, %f913, %f917;
	mul.f32 	%f919, %f193, %f1055;
	fma.rn.f32 	%f920, %f194, %f914, %f919;
	mul.f32 	%f921, %f193, %f1054;
	fma.rn.f32 	%f922, %f194, %f915, %f921;
	mul.f32 	%f923, %f193, %f1053;
	fma.rn.f32 	%f924, %f194, %f916, %f923;
	st.global.v4.f32 	[%rd64], {%f918, %f920, %f922, %f924};
	add.s32 	%r53, %r51, %r12;
	cvt.u64.u32 	%rd65, %r53;
	add.s64 	%rd66, %rd65, %rd19;
	shl.b64 	%rd67, %rd66, 2;
	add.s64 	%rd68, %rd20, %rd67;
	ld.global.v4.f32 	{%f925, %f926, %f927, %f928}, [%rd68];
	mul.f32 	%f929, %f193, %f1052;
	fma.rn.f32 	%f930, %f194, %f925, %f929;
	mul.f32 	%f931, %f193, %f1051;
	fma.rn.f32 	%f932, %f194, %f926, %f931;
	mul.f32 	%f933, %f193, %f1050;
	fma.rn.f32 	%f934, %f194, %f927, %f933;
	mul.f32 	%f935, %f193, %f1049;
	fma.rn.f32 	%f936, %f194, %f928, %f935;
	st.global.v4.f32 	[%rd68], {%f930, %f932, %f934, %f936};
	add.s32 	%r54, %r52, %r12;
	cvt.u64.u32 	%rd69, %r54;
	add.s64 	%rd70, %rd69, %rd19;
	shl.b64 	%rd71, %rd70, 2;
	add.s64 	%rd72, %rd20, %rd71;
	ld.global.v4.f32 	{%f937, %f938, %f939, %f940}, [%rd72];
	mul.f32 	%f941, %f193, %f1048;
	fma.rn.f32 	%f942, %f194, %f937, %f941;
	mul.f32 	%f943, %f193, %f1047;
	fma.rn.f32 	%f944, %f194, %f938, %f943;
	mul.f32 	%f945, %f193, %f1046;
	fma.rn.f32 	%f946, %f194, %f939, %f945;
	mul.f32 	%f947, %f193, %f1045;
	fma.rn.f32 	%f948, %f194, %f940, %f947;
	st.global.v4.f32 	[%rd72], {%f942, %f944, %f946, %f948};
	add.s32 	%r55, %r53, %r12;
	cvt.u64.u32 	%rd73, %r55;
	add.s64 	%rd74, %rd73, %rd19;
	shl.b64 	%rd75, %rd74, 2;
	add.s64 	%rd76, %rd20, %rd75;
	ld.global.v4.f32 	{%f949, %f950, %f951, %f952}, [%rd76];
	mul.f32 	%f953, %f193, %f1044;
	fma.rn.f32 	%f954, %f194, %f949, %f953;
	mul.f32 	%f955, %f193, %f1043;
	fma.rn.f32 	%f956, %f194, %f950, %f955;
	mul.f32 	%f957, %f193, %f1042;
	fma.rn.f32 	%f958, %f194, %f951, %f957;
	mul.f32 	%f959, %f193, %f1041;
	fma.rn.f32 	%f960, %f194, %f952, %f959;
	st.global.v4.f32 	[%rd76], {%f954, %f956, %f958, %f960};
	add.s32 	%r56, %r54, %r12;
	cvt.u64.u32 	%rd77, %r56;
	add.s64 	%rd78, %rd77, %rd19;
	shl.b64 	%rd79, %rd78, 2;
	add.s64 	%rd80, %rd20, %rd79;
	ld.global.v4.f32 	{%f961, %f962, %f963, %f964}, [%rd80];
	mul.f32 	%f965, %f193, %f1040;
	fma.rn.f32 	%f966, %f194, %f961, %f965;
	mul.f32 	%f967, %f193, %f1039;
	fma.rn.f32 	%f968, %f194, %f962, %f967;
	mul.f32 	%f969, %f193, %f1038;
	fma.rn.f32 	%f970, %f194, %f963, %f969;
	mul.f32 	%f971, %f193, %f1037;
	fma.rn.f32 	%f972, %f194, %f964, %f971;
	st.global.v4.f32 	[%rd80], {%f966, %f968, %f970, %f972};
	ret;

}
	// .globl	_Z26sgemmVectorize_better_loadILi64ELi64ELi8ELi8ELi8ELi8ELi8ELi64EEviiifPfS0_fS0_
.visible .entry _Z26sgemmVectorize_better_loadILi64ELi64ELi8ELi8ELi8ELi8ELi8ELi64EEviiifPfS0_fS0_(
	.param .u32 _Z26sgemmVectorize_better_loadILi64ELi64ELi8ELi8ELi8ELi8ELi8ELi64EEviiifPfS0_fS0__param_0,
	.param .u32 _Z26sgemmVectorize_better_loadILi64ELi64ELi8ELi8ELi8ELi8ELi8ELi64EEviiifPfS0_fS0__param_1,
	.param .u32 _Z26sgemmVectorize_better_loadILi64ELi64ELi8ELi8ELi8ELi8ELi8ELi64EEviiifPfS0_fS0__param_2,
	.param .f32 _Z26sgemmVectorize_better_loadILi64ELi64ELi8ELi8ELi8ELi8ELi8ELi64EEviiifPfS0_fS0__param_3,
	.param .u64 .ptr .align 1 _Z26sgemmVectorize_better_loadILi64ELi64ELi8ELi8ELi8ELi8ELi8ELi64EEviiifPfS0_fS0__param_4,
	.param .u64 .ptr .align 1 _Z26sgemmVectorize_better_loadILi64ELi64ELi8ELi8ELi8ELi8ELi8ELi64EEviiifPfS0_fS0__param_5,
	.param .f32 _Z26sgemmVectorize_better_loadILi64ELi64ELi8ELi8ELi8ELi8ELi8ELi64EEviiifPfS0_fS0__param_6,
	.param .u64 .ptr .align 1 _Z26sgemmVectorize_better_loadILi64ELi64ELi8ELi8ELi8ELi8ELi8ELi64EEviiifPfS0_fS0__param_7
)
.maxntid 64
.minnctapersm 1
{
	.reg .pred 	%p<3>;
	.reg .b32 	%r<60>;
	.reg .b32 	%f<1109>;
	.reg .b64 	%rd<91>;
	// demoted variable
	.shared .align 4 .b8 _ZZ26sgemmVectorize_better_loadILi64ELi64ELi8ELi8ELi8ELi8ELi8ELi64EEviiifPfS0_fS0_E2As[2048];
	// demoted variable
	.shared .align 4 .b8 _ZZ26sgemmVectorize_better_loadILi64ELi64ELi8ELi8ELi8ELi8ELi8ELi64EEviiifPfS0_fS0_E2Bs[2048];
	ld.param.u32 	%r12, [_Z26sgemmVectorize_better_loadILi64ELi64ELi8ELi8ELi8ELi8ELi8ELi64EEviiifPfS0_fS0__param_1];
	ld.param.u32 	%r13, [_Z26sgemmVectorize_better_loadILi64ELi64ELi8ELi8ELi8ELi8ELi8ELi64EEviiifPfS0_fS0__param_2];
	ld.param.f32 	%f193, [_Z26sgemmVectorize_better_loadILi64ELi64ELi8ELi8ELi8ELi8ELi8ELi64EEviiifPfS0_fS0__param_3];
	ld.param.u64 	%rd14, [_Z26sgemmVectorize_better_loadILi64ELi64ELi8ELi8ELi8ELi8ELi8ELi64EEviiifPfS0_fS0__param_4];
	ld.param.u64 	%rd16, [_Z26sgemmVectorize_better_loadILi64ELi64ELi8ELi8ELi8ELi8ELi8ELi64EEviiifPfS0_fS0__param_5];
	ld.param.f32 	%f194, [_Z26sgemmVectorize_better_loadILi64ELi64ELi8ELi8ELi8ELi8ELi8ELi64EEviiifPfS0_fS0__param_6];
	ld.param.u64 	%rd15, [_Z26sgemmVectorize_better_loadILi64ELi64ELi8ELi8ELi8ELi8ELi8ELi64EEviiifPfS0_fS0__param_7];
	cvta.to.global.u64 	%rd1, %rd16;
	mov.u32 	%r14, %ctaid.y;
	mov.u32 	%r15, %ctaid.x;
	mov.u32 	%r1, %tid.x;
	and.b32  	%r2, %r1, 7;
	and.b32  	%r3, %r1, 56;
	shl.b32 	%r4, %r14, 6;
	shl.b32 	%r5, %r15, 6;
	setp.eq.s32 	%p1, %r13, 0;
	mov.f32 	%f1045, 0f00000000;
	mov.f32 	%f1046, %f1045;
	mov.f32 	%f1047, %f1045;
	mov.f32 	%f1048, %f1045;
	mov.f32 	%f1049, %f1045;
	mov.f32 	%f1050, %f1045;
	mov.f32 	%f1051, %f1045;
	mov.f32 	%f1052, %f1045;
	mov.f32 	%f1053, %f1045;
	mov.f32 	%f1054, %f1045;
	mov.f32 	%f1055, %f1045;
	mov.f32 	%f1056, %f1045;
	mov.f32 	%f1057, %f1045;
	mov.f32 	%f1058, %f1045;
	mov.f32 	%f1059, %f1045;
	mov.f32 	%f1060, %f1045;
	mov.f32 	%f1061, %f1045;
	mov.f32 	%f1062, %f1045;
	mov.f32 	%f1063, %f1045;
	mov.f32 	%f1064, %f1045;
	mov.f32 	%f1065, %f1045;
	mov.f32 	%f1066, %f1045;
	mov.f32 	%f1067, %f1045;
	mov.f32 	%f1068, %f1045;
	mov.f32 	%f1069, %f1045;
	mov.f32 	%f1070, %f1045;
	mov.f32 	%f1071, %f1045;
	mov.f32 	%f1072, %f1045;
	mov.f32 	%f1073, %f1045;
	mov.f32 	%f1074, %f1045;
	mov.f32 	%f1075, %f1045;
	mov.f32 	%f1076, %f1045;
	mov.f32 	%f1077, %f1045;
	mov.f32 	%f1078, %f1045;
	mov.f32 	%f1079, %f1045;
	mov.f32 	%f1080, %f1045;
	mov.f32 	%f1081, %f1045;
	mov.f32 	%f1082, %f1045;
	mov.f32 	%f1083, %f1045;
	mov.f32 	%f1084, %f1045;
	mov.f32 	%f1085, %f1045;
	mov.f32 	%f1086, %f1045;
	mov.f32 	%f1087, %f1045;
	mov.f32 	%f1088, %f1045;
	mov.f32 	%f1089, %f1045;
	mov.f32 	%f1090, %f1045;
	mov.f32 	%f1091, %f1045;
	mov.f32 	%f1092, %f1045;
	mov.f32 	%f1093, %f1045;
	mov.f32 	%f1094, %f1045;
	mov.f32 	%f1095, %f1045;
	mov.f32 	%f1096, %f1045;
	mov.f32 	%f1097, %f1045;
	mov.f32 	%f1098, %f1045;
	mov.f32 	%f1099, %f1045;
	mov.f32 	%f1100, %f1045;
	mov.f32 	%f1101, %f1045;
	mov.f32 	%f1102, %f1045;
	mov.f32 	%f1103, %f1045;
	mov.f32 	%f1104, %f1045;
	mov.f32 	%f1105, %f1045;
	mov.f32 	%f1106, %f1045;
	mov.f32 	%f1107, %f1045;
	mov.f32 	%f1108, %f1045;
	@%p1 bra 	$L__BB1_3;
	cvta.to.global.u64 	%rd17, %rd14;
	mul.lo.s32 	%r17, %r13, %r4;
	shl.b32 	%r18, %r1, 2;
	and.b32  	%r19, %r18, 60;
	and.b32  	%r20, %r18, 4;
	shr.u32 	%r21, %r1, 4;
	shr.u32 	%r22, %r1, 1;
	shl.b32 	%r23, %r1, 10;
	and.b32  	%r24, %r23, 1024;
	mov.u32 	%r25, _ZZ26sgemmVectorize_better_loadILi64ELi64ELi8ELi8ELi8ELi8ELi8ELi64EEviiifPfS0_fS0_E2As;
	add.s32 	%r26, %r25, %r24;
	shl.b32 	%r27, %r1, 4;
	and.b32  	%r28, %r27, 240;
	mov.u32 	%r29, _ZZ26sgemmVectorize_better_loadILi64ELi64ELi8ELi8ELi8ELi8ELi8ELi64EEviiifPfS0_fS0_E2Bs;
	add.s32 	%r30, %r29, %r28;
	shl.b32 	%r31, %r12, 3;
	mad.lo.s32 	%r32, %r22, %r13, %r20;
	shl.b32 	%r33, %r22, 2;
	add.s32 	%r6, %r26, %r33;
	shl.b32 	%r34, %r13, 5;
	add.s32 	%r35, %r32, %r34;
	shl.b32 	%r36, %r21, 8;
	add.s32 	%r7, %r30, %r36;
	mad.lo.s32 	%r37, %r21, %r12, %r19;
	shl.b32 	%r38, %r12, 2;
	add.s32 	%r39, %r37, %r38;
	shl.b32 	%r40, %r3, 2;
	add.s32 	%r8, %r25, %r40;
	shl.b32 	%r41, %r2, 5;
	add.s32 	%r9, %r29, %r41;
	mul.wide.s32 	%rd18, %r35, 4;
	mul.wide.u32 	%rd19, %r17, 4;
	add.s64 	%rd20, %rd18, %rd19;
	add.s64 	%rd90, %rd17, %rd20;
	mul.wide.s32 	%rd21, %r32, 4;
	add.s64 	%rd22, %rd21, %rd19;
	add.s64 	%rd89, %rd17, %rd22;
	mul.wide.s32 	%rd4, %r39, 4;
	mul.wide.s32 	%rd5, %r31, 4;
	mul.wide.s32 	%rd6, %r37, 4;
	mul.wide.u32 	%rd23, %r5, 4;
	add.s64 	%rd88, %rd1, %rd23;
	mov.b32 	%r59, 0;
	mov.f32 	%f1045, 0f00000000;
$L__BB1_2:
	ld.global.v4.f32 	{%f197, %f198, %f199, %f200}, [%rd89];
	st.shared.f32 	[%r6], %f197;
	st.shared.f32 	[%r6+256], %f198;
	st.shared.f32 	[%r6+512], %f199;
	st.shared.f32 	[%r6+768], %f200;
	ld.global.v4.f32 	{%f201, %f202, %f203, %f204}, [%rd90];
	st.shared.f32 	[%r6+128], %f201;
	st.shared.f32 	[%r6+384], %f202;
	st.shared.f32 	[%r6+640], %f203;
	st.shared.f32 	[%r6+896], %f204;
	add.s64 	%rd24, %rd88, %rd6;
	ld.global.v4.f32 	{%f205, %f206, %f207, %f208}, [%rd24];
	st.shared.v4.f32 	[%r7], {%f205, %f206, %f207, %f208};
	add.s64 	%rd25, %rd88, %rd4;
	ld.global.v4.f32 	{%f209, %f210, %f211, %f212}, [%rd25];
	st.shared.v4.f32 	[%r7+1024], {%f209, %f210, %f211, %f212};
	bar.sync 	0;
	ld.shared.v4.f32 	{%f213, %f214, %f215, %f216}, [%r8];
	ld.shared.v4.f32 	{%f217, %f218, %f219, %f220}, [%r8+16];
	ld.shared.v4.f32 	{%f221, %f222, %f223, %f224}, [%r9];
	ld.shared.v4.f32 	{%f225, %f226, %f227, %f228}, [%r9+16];
	fma.rn.f32 	%f229, %f213, %f221, %f1108;
	fma.rn.f32 	%f230, %f213, %f222, %f1107;
	fma.rn.f32 	%f231, %f213, %f223, %f1106;
	fma.rn.f32 	%f232, %f213, %f224, %f1105;
	fma.rn.f32 	%f233, %f213, %f225, %f1104;
	fma.rn.f32 	%f234, %f213, %f226, %f1103;
	fma.rn.f32 	%f235, %f213, %f227, %f1102;
	fma.rn.f32 	%f236, %f213, %f228, %f1101;
	fma.rn.f32 	%f237, %f214, %f221, %f1100;
	fma.rn.f32 	%f238, %f214, %f222, %f1099;
	fma.rn.f32 	%f239, %f214, %f223, %f1098;
	fma.rn.f32 	%f240, %f214, %f224, %f1097;
	fma.rn.f32 	%f241, %f214, %f225, %f1096;
	fma.rn.f32 	%f242, %f214, %f226, %f1095;
	fma.rn.f32 	%f243, %f214, %f227, %f1094;
	fma.rn.f32 	%f244, %f214, %f228, %f1093;
	fma.rn.f32 	%f245, %f215, %f221, %f1092;
	fma.rn.f32 	%f246, %f215, %f222, %f1091;
	fma.rn.f32 	%f247, %f215, %f223, %f1090;
	fma.rn.f32 	%f248, %f215, %f224, %f1089;
	fma.rn.f32 	%f249, %f215, %f225, %f1088;
	fma.rn.f32 	%f250, %f215, %f226, %f1087;
	fma.rn.f32 	%f251, %f215, %f227, %f1086;
	fma.rn.f32 	%f252, %f215, %f228, %f1085;
	fma.rn.f32 	%f253, %f216, %f221, %f1084;
	fma.rn.f32 	%f254, %f216, %f222, %f1083;
	fma.rn.f32 	%f255, %f216, %f223, %f1082;
	fma.rn.f32 	%f256, %f216, %f224, %f1081;
	fma.rn.f32 	%f257, %f216, %f225, %f1080;
	fma.rn.f32 	%f258, %f216, %f226, %f1079;
	fma.rn.f32 	%f259, %f216, %f227, %f1078;
	fma.rn.f32 	%f260, %f216, %f228, %f1077;
	fma.rn.f32 	%f261, %f217, %f221, %f1076;
	fma.rn.f32 	%f262, %f217, %f222, %f1075;
	fma.rn.f32 	%f263, %f217, %f223, %f1074;
	fma.rn.f32 	%f264, %f217, %f224, %f1073;
	fma.rn.f32 	%f265, %f217, %f225, %f1072;
	fma.rn.f32 	%f266, %f217, %f226, %f1071;
	fma.rn.f32 	%f267, %f217, %f227, %f1070;
	fma.rn.f32 	%f268, %f217, %f228, %f1069;
	fma.rn.f32 	%f269, %f218, %f221, %f1068;
	fma.rn.f32 	%f270, %f218, %f222, %f1067;
	fma.rn.f32 	%f271, %f218, %f223, %f1066;
	fma.rn.f32 	%f272, %f218, %f224, %f1065;
	fma.rn.f32 	%f273, %f218, %f225, %f1064;
	fma.rn.f32 	%f274, %f218, %f226, %f1063;
	fma.rn.f32 	%f275, %f218, %f227, %f1062;
	fma.rn.f32 	%f276, %f218, %f228, %f1061;
	fma.rn.f32 	%f277, %f219, %f221, %f1060;
	fma.rn.f32 	%f278, %f219, %f222, %f1059;
	fma.rn.f32 	%f279, %f219, %f223, %f1058;
	fma.rn.f32 	%f280, %f219, %f224, %f1057;
	fma.rn.f32 	%f281, %f219, %f225, %f1056;
	fma.rn.f32 	%f282, %f219, %f226, %f1055;
	fma.rn.f32 	%f283, %f219, %f227, %f1054;
	fma.rn.f32 	%f284, %f219, %f228, %f1053;
	fma.rn.f32 	%f285, %f220, %f221, %f1052;
	fma.rn.f32 	%f286, %f220, %f222, %f1051;
	fma.rn.f32 	%f287, %f220, %f223, %f1050;
	fma.rn.f32 	%f288, %f220, %f224, %f1049;
	fma.rn.f32 	%f289, %f220, %f225, %f1048;
	fma.rn.f32 	%f290, %f220, %f226, %f1047;
	fma.rn.f32 	%f291, %f220, %f227, %f1046;
	fma.rn.f32 	%f292, %f220, %f228, %f1045;
	ld.shared.v4.f32 	{%f293, %f294, %f295, %f296}, [%r8+256];
	ld.shared.v4.f32 	{%f297, %f298, %f299, %f300}, [%r8+272];
	ld.shared.v4.f32 	{%f301, %f302, %f303, %f304}, [%r9+256];
	ld.shared.v4.f32 	{%f305, %f306, %f307, %f308}, [%r9+272];
	fma.rn.f32 	%f309, %f293, %f301, %f229;
	fma.rn.f32 	%f310, %f293, %f302, %f230;
	fma.rn.f32 	%f311, %f293, %f303, %f231;
	fma.rn.f32 	%f312, %f293, %f304, %f232;
	fma.rn.f32 	%f313, %f293, %f305, %f233;
	fma.rn.f32 	%f314, %f293, %f306, %f234;
	fma.rn.f32 	%f315, %f293, %f307, %f235;
	fma.rn.f32 	%f316, %f293, %f308, %f236;
	fma.rn.f32 	%f317, %f294, %f301, %f237;
	fma.rn.f32 	%f318, %f294, %f302, %f238;
	fma.rn.f32 	%f319, %f294, %f303, %f239;
	fma.rn.f32 	%f320, %f294, %f304, %f240;
	fma.rn.f32 	%f321, %f294, %f305, %f241;
	fma.rn.f32 	%f322, %f294, %f306, %f242;
	fma.rn.f32 	%f323, %f294, %f307, %f243;
	fma.rn.f32 	%f324, %f294, %f308, %f244;
	fma.rn.f32 	%f325, %f295, %f301, %f245;
	fma.rn.f32 	%f326, %f295, %f302, %f246;
	fma.rn.f32 	%f327, %f295, %f303, %f247;
	fma.rn.f32 	%f328, %f295, %f304, %f248;
	fma.rn.f32 	%f329, %f295, %f305, %f249;
	fma.rn.f32 	%f330, %f295, %f306, %f250;
	fma.rn.f32 	%f331, %f295, %f307, %f251;
	fma.rn.f32 	%f332, %f295, %f308, %f252;
	fma.rn.f32 	%f333, %f296, %f301, %f253;
	fma.rn.f32 	%f334, %f296, %f302, %f254;
	fma.rn.f32 	%f335, %f296, %f303, %f255;
	fma.rn.f32 	%f336, %f296, %f304, %f256;
	fma.rn.f32 	%f337, %f296, %f305, %f257;
	fma.rn.f32 	%f338, %f296, %f306, %f258;
	fma.rn.f32 	%f339, %f296, %f307, %f259;
	fma.rn.f32 	%f340, %f296, %f308, %f260;
	fma.rn.f32 	%f341, %f297, %f301, %f261;
	fma.rn.f32 	%f342, %f297, %f302, %f262;
	fma.rn.f32 	%f343, %f297, %f303, %f263;
	fma.rn.f32 	%f344, %f297, %f304, %f264;
	fma.rn.f32 	%f345, %f297, %f305, %f265;
	fma.rn.f32 	%f346, %f297, %f306, %f266;
	fma.rn.f32 	%f347, %f297, %f307, %f267;
	fma.rn.f32 	%f348, %f297, %f308, %f268;
	fma.rn.f32 	%f349, %f298, %f301, %f269;
	fma.rn.f32 	%f350, %f298, %f302, %f270;
	fma.rn.f32 	%f351, %f298, %f303, %f271;
	fma.rn.f32 	%f352, %f298, %f304, %f272;
	fma.rn.f32 	%f353, %f298, %f305, %f273;
	fma.rn.f32 	%f354, %f298, %f306, %f274;
	fma.rn.f32 	%f355, %f298, %f307, %f275;
	fma.rn.f32 	%f356, %f298, %f308, %f276;
	fma.rn.f32 	%f357, %f299, %f301, %f277;
	fma.rn.f32 	%f358, %f299, %f302, %f278;
	fma.rn.f32 	%f359, %f299, %f303, %f279;
	fma.rn.f32 	%f360, %f299, %f304, %f280;
	fma.rn.f32 	%f361, %f299, %f305, %f281;
	fma.rn.f32 	%f362, %f299, %f306, %f282;
	fma.rn.f32 	%f363, %f299, %f307, %f283;
	fma.rn.f32 	%f364, %f299, %f308, %f284;
	fma.rn.f32 	%f365, %f300, %f301, %f285;
	fma.rn.f32 	%f366, %f300, %f302, %f286;
	fma.rn.f32 	%f367, %f300, %f303, %f287;
	fma.rn.f32 	%f368, %f300, %f304, %f288;
	fma.rn.f32 	%f369, %f300, %f305, %f289;
	fma.rn.f32 	%f370, %f300, %f306, %f290;
	fma.rn.f32 	%f371, %f300, %f307, %f291;
	fma.rn.f32 	%f372, %f300, %f308, %f292;
	ld.shared.v4.f32 	{%f373, %f374, %f375, %f376}, [%r8+512];
	ld.shared.v4.f32 	{%f377, %f378, %f379, %f380}, [%r8+528];
	ld.shared.v4.f32 	{%f381, %f382, %f383, %f384}, [%r9+512];
	ld.shared.v4.f32 	{%f385, %f386, %f387, %f388}, [%r9+528];
	fma.rn.f32 	%f389, %f373, %f381, %f309;
	fma.rn.f32 	%f390, %f373, %f382, %f310;
	fma.rn.f32 	%f391, %f373, %f383, %f311;
	fma.rn.f32 	%f392, %f373, %f384, %f312;
	fma.rn.f32 	%f393, %f373, %f385, %f313;
	fma.rn.f32 	%f394, %f373, %f386, %f314;
	fma.rn.f32 	%f395, %f373, %f387, %f315;
	fma.rn.f32 	%f396, %f373, %f388, %f316;
	fma.rn.f32 	%f397, %f374, %f381, %f317;
	fma.rn.f32 	%f398, %f374, %f382, %f318;
	fma.rn.f32 	%f399, %f374, %f383, %f319;
	fma.rn.f32 	%f400, %f374, %f384, %f320;
	fma.rn.f32 	%f401, %f374, %f385, %f321;
	fma.rn.f32 	%f402, %f374, %f386, %f322;
	fma.rn.f32 	%f403, %f374, %f387, %f323;
	fma.rn.f32 	%f404, %f374, %f388, %f324;
	fma.rn.f32 	%f405, %f375, %f381, %f325;
	fma.rn.f32 	%f406, %f375, %f382, %f326;
	fma.rn.f32 	%f407, %f375, %f383, %f327;
	fma.rn.f32 	%f408, %f375, %f384, %f328;
	fma.rn.f32 	%f409, %f375, %f385, %f329;
	fma.rn.f32 	%f410, %f375, %f386, %f330;
	fma.rn.f32 	%f411, %f375, %f387, %f331;
	fma.rn.f32 	%f412, %f375, %f388, %f332;
	fma.rn.f32 	%f413, %f376, %f381, %f333;
	fma.rn.f32 	%f414, %f376, %f382, %f334;
	fma.rn.f32 	%f415, %f376, %f383, %f335;
	fma.rn.f32 	%f416, %f376, %f384, %f336;
	fma.rn.f32 	%f417, %f376, %f385, %f337;
	fma.rn.f32 	%f418, %f376, %f386, %f338;
	fma.rn.f32 	%f419, %f376, %f387, %f339;
	fma.rn.f32 	%f420, %f376, %f388, %f340;
	fma.rn.f32 	%f421, %f377, %f381, %f341;
	fma.rn.f32 	%f422, %f377, %f382, %f342;
	fma.rn.f32 	%f423, %f377, %f383, %f343;
	fma.rn.f32 	%f424, %f377, %f384, %f344;
	fma.rn.f32 	%f425, %f377, %f385, %f345;
	fma.rn.f32 	%f426, %f377, %f386, %f346;
	fma.rn.f32 	%f427, %f377, %f387, %f347;
	fma.rn.f32 	%f428, %f377, %f388, %f348;
	fma.rn.f32 	%f429, %f378, %f381, %f349;
	fma.rn.f32 	%f430, %f378, %f382, %f350;
	fma.rn.f32 	%f431, %f378, %f383, %f351;
	fma.rn.f32 	%f432, %f378, %f384, %f352;
	fma.rn.f32 	%f433, %f378, %f385, %f353;
	fma.rn.f32 	%f434, %f378, %f386, %f354;
	fma.rn.f32 	%f435, %f378, %f387, %f355;
	fma.rn.f32 	%f436, %f378, %f388, %f356;
	fma.rn.f32 	%f437, %f379, %f381, %f357;
	fma.rn.f32 	%f438, %f379, %f382, %f358;
	fma.rn.f32 	%f439, %f379, %f383, %f359;
	fma.rn.f32 	%f440, %f379, %f384, %f360;
	fma.rn.f32 	%f441, %f379, %f385, %f361;
	fma.rn.f32 	%f442, %f379, %f386, %f362;
	fma.rn.f32 	%f443, %f379, %f387, %f363;
	fma.rn.f32 	%f444, %f379, %f388, %f364;
	fma.rn.f32 	%f445, %f380, %f381, %f365;
	fma.rn.f32 	%f446, %f380, %f382, %f366;
	fma.rn.f32 	%f447, %f380, %f383, %f367;
	fma.rn.f32 	%f448, %f380, %f384, %f368;
	fma.rn.f32 	%f449, %f380, %f385, %f369;
	fma.rn.f32 	%f450, %f380, %f386, %f370;
	fma.rn.f32 	%f451, %f380, %f387, %f371;
	fma.rn.f32 	%f452, %f380, %f388, %f372;
	ld.shared.v4.f32 	{%f453, %f454, %f455, %f456}, [%r8+768];
	ld.shared.v4.f32 	{%f457, %f458, %f459, %f460}, [%r8+784];
	ld.shared.v4.f32 	{%f461, %f462, %f463, %f464}, [%r9+768];
	ld.shared.v4.f32 	{%f465, %f466, %f467, %f468}, [%r9+784];
	fma.rn.f32 	%f469, %f453, %f461, %f389;
	fma.rn.f32 	%f470, %f453, %f462, %f390;
	fma.rn.f32 	%f471, %f453, %f463, %f391;
	fma.rn.f32 	%f472, %f453, %f464, %f392;
	fma.rn.f32 	%f473, %f453, %f465, %f393;
	fma.rn.f32 	%f474, %f453, %f466, %f394;
	fma.rn.f32 	%f475, %f453, %f467, %f395;
	fma.rn.f32 	%f476, %f453, %f468, %f396;
	fma.rn.f32 	%f477, %f454, %f461, %f397;
	fma.rn.f32 	%f478, %f454, %f462, %f398;
	fma.rn.f32 	%f479, %f454, %f463, %f399;
	fma.rn.f32 	%f480, %f454, %f464, %f400;
	fma.rn.f32 	%f481, %f454, %f465, %f401;
	fma.rn.f32 	%f482, %f454, %f466, %f402;
	fma.rn.f32 	%f483, %f454, %f467, %f403;
	fma.rn.f32 	%f484, %f454, %f468, %f404;
	fma.rn.f32 	%f485, %f455, %f461, %f405;
	fma.rn.f32 	%f486, %f455, %f462, %f406;
	fma.rn.f32 	%f487, %f455, %f463, %f407;
	fma.rn.f32 	%f488, %f455, %f464, %f408;
	fma.rn.f32 	%f489, %f455, %f465, %f409;
	fma.rn.f32 	%f490, %f455, %f466, %f410;
	fma.rn.f32 	%f491, %f455, %f467, %f411;
	fma.rn.f32 	%f492, %f455, %f468, %f412;
	fma.rn.f32 	%f493, %f456, %f461, %f413;
	fma.rn.f32 	%f494, %f456, %f462, %f414;
	fma.rn.f32 	%f495, %f456, %f463, %f415;
	fma.rn.f32 	%f496, %f456, %f464, %f416;
	fma.rn.f32 	%f497, %f456, %f465, %f417;
	fma.rn.f32 	%f498, %f456, %f466, %f418;
	fma.rn.f32 	%f499, %f456, %f467, %f419;
	fma.rn.f32 	%f500, %f456, %f468, %f420;
	fma.rn.f32 	%f501, %f457, %f461, %f421;
	fma.rn.f32 	%f502, %f457, %f462, %f422;
	fma.rn.f32 	%f503, %f457, %f463, %f423;
	fma.rn.f32 	%f504, %f457, %f464, %f424;
	fma.rn.f32 	%f505, %f457, %f465, %f425;
	fma.rn.f32 	%f506, %f457, %f466, %f426;
	fma.rn.f32 	%f507, %f457, %f467, %f427;
	fma.rn.f32 	%f508, %f457, %f468, %f428;
	fma.rn.f32 	%f509, %f458, %f461, %f429;
	fma.rn.f32 	%f510, %f458, %f462, %f430;
	fma.rn.f32 	%f511, %f458, %f463, %f431;
	fma.rn.f32 	%f512, %f458, %f464, %f432;
	fma.rn.f32 	%f513, %f458, %f465, %f433;
	fma.rn.f32 	%f514, %f458, %f466, %f434;
	fma.rn.f32 	%f515, %f458, %f467, %f435;
	fma.rn.f32 	%f516, %f458, %f468, %f436;
	fma.rn.f32 	%f517, %f459, %f461, %f437;
	fma.rn.f32 	%f518, %f459, %f462, %f438;
	fma.rn.f32 	%f519, %f459, %f463, %f439;
	fma.rn.f32 	%f520, %f459, %f464, %f440;
	fma.rn.f32 	%f521, %f459, %f465, %f441;
	fma.rn.f32 	%f522, %f459, %f466, %f442;
	fma.rn.f32 	%f523, %f459, %f467, %f443;
	fma.rn.f32 	%f524, %f459, %f468, %f444;
	fma.rn.f32 	%f525, %f460, %f461, %f445;
	fma.rn.f32 	%f526, %f460, %f462, %f446;
	fma.rn.f32 	%f527, %f460, %f463, %f447;
	fma.rn.f32 	%f528, %f460, %f464, %f448;
	fma.rn.f32 	%f529, %f460, %f465, %f449;
	fma.rn.f32 	%f530, %f460, %f466, %f450;
	fma.rn.f32 	%f531, %f460, %f467, %f451;
	fma.rn.f32 	%f532, %f460, %f468, %f452;
	ld.shared.v4.f32 	{%f533, %f534, %f535, %f536}, [%r8+1024];
	ld.shared.v4.f32 	{%f537, %f538, %f539, %f540}, [%r8+1040];
	ld.shared.v4.f32 	{%f541, %f542, %f543, %f544}, [%r9+1024];
	ld.shared.v4.f32 	{%f545, %f546, %f547, %f548}, [%r9+1040];
	fma.rn.f32 	%f549, %f533, %f541, %f469;
	fma.rn.f32 	%f550, %f533, %f542, %f470;
	fma.rn.f32 	%f551, %f533, %f543, %f471;
	fma.rn.f32 	%f552, %f533, %f544, %f472;
	fma.rn.f32 	%f553, %f533, %f545, %f473;
	fma.rn.f32 	%f554, %f533, %f546, %f474;
	fma.rn.f32 	%f555, %f533, %f547, %f475;
	fma.rn.f32 	%f556, %f533, %f548, %f476;
	fma.rn.f32 	%f557, %f534, %f541, %f477;
	fma.rn.f32 	%f558, %f534, %f542, %f478;
	fma.rn.f32 	%f559, %f534, %f543, %f479;
	fma.rn.f32 	%f560, %f534, %f544, %f480;
	fma.rn.f32 	%f561, %f534, %f545, %f481;
	fma.rn.f32 	%f562, %f534, %f546, %f482;
	fma.rn.f32 	%f563, %f534, %f547, %f483;
	fma.rn.f32 	%f564, %f534, %f548, %f484;
	fma.rn.f32 	%f565, %f535, %f541, %f485;
	fma.rn.f32 	%f566, %f535, %f542, %f486;
	fma.rn.f32 	%f567, %f535, %f543, %f487;
	fma.rn.f32 	%f568, %f535, %f544, %f488;
	fma.rn.f32 	%f569, %f535, %f545, %f489;
	fma.rn.f32 	%f570, %f535, %f546, %f490;
	fma.rn.f32 	%f571, %f535, %f547, %f491;
	fma.rn.f32 	%f572, %f535, %f548, %f492;
	fma.rn.f32 	%f573, %f536, %f541, %f493;
	fma.rn.f32 	%f574, %f536, %f542, %f494;
	fma.rn.f32 	%f575, %f536, %f543, %f495;
	fma.rn.f32 	%f576, %f536, %f544, %f496;
	fma.rn.f32 	%f577, %f536, %f545, %f497;
	fma.rn.f32 	%f578, %f536, %f546, %f498;
	fma.rn.f32 	%f579, %f536, %f547, %f499;
	fma.rn.f32 	%f580, %f536, %f548, %f500;
	fma.rn.f32 	%f581, %f537, %f541, %f501;
	fma.rn.f32 	%f582, %f537, %f542, %f502;
	fma.rn.f32 	%f583, %f537, %f543, %f503;
	fma.rn.f32 	%f584, %f537, %f544, %f504;
	fma.rn.f32 	%f585, %f537, %f545, %f505;
	fma.rn.f32 	%f586, %f537, %f546, %f506;
	fma.rn.f32 	%f587, %f537, %f547, %f507;
	fma.rn.f32 	%f588, %f537, %f548, %f508;
	fma.rn.f32 	%f589, %f538, %f541, %f509;
	fma.rn.f32 	%f590, %f538, %f542, %f510;
	fma.rn.f32 	%f591, %f538, %f543, %f511;
	fma.rn.f32 	%f592, %f538, %f544, %f512;
	fma.rn.f32 	%f593, %f538, %f545, %f513;
	fma.rn.f32 	%f594, %f538, %f546, %f514;
	fma.rn.f32 	%f595, %f538, %f547, %f515;
	fma.rn.f32 	%f596, %f538, %f548, %f516;
	fma.rn.f32 	%f597, %f539, %f541, %f517;
	fma.rn.f32 	%f598, %f539, %f542, %f518;
	fma.rn.f32 	%f599, %f539, %f543, %f519;
	fma.rn.f32 	%f600, %f539, %f544, %f520;
	fma.rn.f32 	%f601, %f539, %f545, %f521;
	fma.rn.f32 	%f602, %f539, %f546, %f522;
	fma.rn.f32 	%f603, %f539, %f547, %f523;
	fma.rn.f32 	%f604, %f539, %f548, %f524;
	fma.rn.f32 	%f605, %f540, %f541, %f525;
	fma.rn.f32 	%f606, %f540, %f542, %f526;
	fma.rn.f32 	%f607, %f540, %f543, %f527;
	fma.rn.f32 	%f608, %f540, %f544, %f528;
	fma.rn.f32 	%f609, %f540, %f545, %f529;
	fma.rn.f32 	%f610, %f540, %f546, %f530;
	fma.rn.f32 	%f611, %f540, %f547, %f531;
	fma.rn.f32 	%f612, %f540, %f548, %f532;
	ld.shared.v4.f32 	{%f613, %f614, %f615, %f616}, [%r8+1280];
	ld.shared.v4.f32 	{%f617, %f618, %f619, %f620}, [%r8+1296];
	ld.shared.v4.f32 	{%f621, %f622, %f623, %f624}, [%r9+1280];
	ld.shared.v4.f32 	{%f625, %f626, %f627, %f628}, [%r9+1296];
	fma.rn.f32 	%f629, %f613, %f621, %f549;
	fma.rn.f32 	%f630, %f613, %f622, %f550;
	fma.rn.f32 	%f631, %f613, %f623, %f551;
	fma.rn.f32 	%f632, %f613, %f624, %f552;
	fma.rn.f32 	%f633, %f613, %f625, %f553;
	fma.rn.f32 	%f634, %f613, %f626, %f554;
	fma.rn.f32 	%f635, %f613, %f627, %f555;
	fma.rn.f32 	%f636, %f613, %f628, %f556;
	fma.rn.f32 	%f637, %f614, %f621, %f557;
	fma.rn.f32 	%f638, %f614, %f622, %f558;
	fma.rn.f32 	%f639, %f614, %f623, %f559;
	fma.rn.f32 	%f640, %f614, %f624, %f560;
	fma.rn.f32 	%f641, %f614, %f625, %f561;
	fma.rn.f32 	%f642, %f614, %f626, %f562;
	fma.rn.f32 	%f643, %f614, %f627, %f563;
	fma.rn.f32 	%f644, %f614, %f628, %f564;
	fma.rn.f32 	%f645, %f615, %f621, %f565;
	fma.rn.f32 	%f646, %f615, %f622, %f566;
	fma.rn.f32 	%f647, %f615, %f623, %f567;
	fma.rn.f32 	%f648, %f615, %f624, %f568;
	fma.rn.f32 	%f649, %f615, %f625, %f569;
	fma.rn.f32 	%f650, %f615, %f626, %f570;
	fma.rn.f32 	%f651, %f615, %f627, %f571;
	fma.rn.f32 	%f652, %f615, %f628, %f572;
	fma.rn.f32 	%f653, %f616, %f621, %f573;
	fma.rn.f32 	%f654, %f616, %f622, %f574;
	fma.rn.f32 	%f655, %f616, %f623, %f575;
	fma.rn.f32 	%f656, %f616, %f624, %f576;
	fma.rn.f32 	%f657, %f616, %f625, %f577;
	fma.rn.f32 	%f658, %f616, %f626, %f578;
	fma.rn.f32 	%f659, %f616, %f627, %f579;
	fma.rn.f32 	%f660, %f616, %f628, %f580;
	fma.rn.f32 	%f661, %f617, %f621, %f581;
	fma.rn.f32 	%f662, %f617, %f622, %f582;
	fma.rn.f32 	%f663, %f617, %f623, %f583;
	fma.rn.f32 	%f664, %f617, %f624, %f584;
	fma.rn.f32 	%f665, %f617, %f625, %f585;
	fma.rn.f32 	%f666, %f617, %f626, %f586;
	fma.rn.f32 	%f667, %f617, %f627, %f587;
	fma.rn.f32 	%f668, %f617, %f628, %f588;
	fma.rn.f32 	%f669, %f618, %f621, %f589;
	fma.rn.f32 	%f670, %f618, %f622, %f590;
	fma.rn.f32 	%f671, %f618, %f623, %f591;
	fma.rn.f32 	%f672, %f618, %f624, %f592;
	fma.rn.f32 	%f673, %f618, %f625, %f593;
	fma.rn.f32 	%f674, %f618, %f626, %f594;
	fma.rn.f32 	%f675, %f618, %f627, %f595;
	fma.rn.f32 	%f676, %f618, %f628, %f596;
	fma.rn.f32 	%f677, %f619, %f621, %f597;
	fma.rn.f32 	%f678, %f619, %f622, %f598;
	fma.rn.f32 	%f679, %f619, %f623, %f599;
	fma.rn.f32 	%f680, %f619, %f624, %f600;
	fma.rn.f32 	%f681, %f619, %f625, %f601;
	fma.rn.f32 	%f682, %f619, %f626, %f602;
	fma.rn.f32 	%f683, %f619, %f627, %f603;
	fma.rn.f32 	%f684, %f619, %f628, %f604;
	fma.rn.f32 	%f685, %f620, %f621, %f605;
	fma.rn.f32 	%f686, %f620, %f622, %f606;
	fma.rn.f32 	%f687, %f620, %f623, %f607;
	fma.rn.f32 	%f688, %f620, %f624, %f608;
	fma.rn.f32 	%f689, %f620, %f625, %f609;
	fma.rn.f32 	%f690, %f620, %f626, %f610;
	fma.rn.f32 	%f691, %f620, %f627, %f611;
	fma.rn.f32 	%f692, %f620, %f628, %f612;
	ld.shared.v4.f32 	{%f693, %f694, %f695, %f696}, [%r8+1536];
	ld.shared.v4.f32 	{%f697, %f698, %f699, %f700}, [%r8+1552];
	ld.shared.v4.f32 	{%f701, %f702, %f703, %f704}, [%r9+1536];
	ld.shared.v4.f32 	{%f705, %f706, %f707, %f708}, [%r9+1552];
	fma.rn.f32 	%f709, %f693, %f701, %f629;
	fma.rn.f32 	%f710, %f693, %f702, %f630;
	fma.rn.f32 	%f711, %f693, %f703, %f631;
	fma.rn.f32 	%f712, %f693, %f704, %f632;
	fma.rn.f32 	%f713, %f693, %f705, %f633;
	fma.rn.f32 	%f714, %f693, %f706, %f634;
	fma.rn.f32 	%f715, %f693, %f707, %f635;
	fma.rn.f32 	%f716, %f693, %f708, %f636;
	fma.rn.f32 	%f717, %f694, %f701, %f637;
	fma.rn.f32 	%f718, %f694, %f702, %f638;
	fma.rn.f32 	%f719, %f694, %f703, %f639;
	fma.rn.f32 	%f720, %f694, %f704, %f640;
	fma.rn.f32 	%f721, %f694, %f705, %f641;
	fma.rn.f32 	%f722, %f694, %f706, %f642;
	fma.rn.f32 	%f723, %f694, %f707, %f643;
	fma.rn.f32 	%f724, %f694, %f708, %f644;
	fma.rn.f32 	%f725, %f695, %f701, %f645;
	fma.rn.f32 	%f726, %f695, %f702, %f646;
	fma.rn.f32 	%f727, %f695, %f703, %f647;
	fma.rn.f32 	%f728, %f695, %f704, %f648;
	fma.rn.f32 	%f729, %f695, %f705, %f649;
	fma.rn.f32 	%f730, %f695, %f706, %f650;
	fma.rn.f32 	%f731, %f695, %f707, %f651;
	fma.rn.f32 	%f732, %f695, %f708, %f652;
	fma.rn.f32 	%f733, %f696, %f701, %f653;
	fma.rn.f32 	%f734, %f696, %f702, %f654;
	fma.rn.f32 	%f735, %f696, %f703, %f655;
	fma.rn.f32 	%f736, %f696, %f704, %f656;
	fma.rn.f32 	%f737, %f696, %f705, %f657;
	fma.rn.f32 	%f738, %f696, %f706, %f658;
	fma.rn.f32 	%f739, %f696, %f707, %f659;
	fma.rn.f32 	%f740, %f696, %f708, %f660;
	fma.rn.f32 	%f741, %f697, %f701, %f661;
	fma.rn.f32 	%f742, %f697, %f702, %f662;
	fma.rn.f32 	%f743, %f697, %f703, %f663;
	fma.rn.f32 	%f744, %f697, %f704, %f664;
	fma.rn.f32 	%f745, %f697, %f705, %f665;
	fma.rn.f32 	%f746, %f697, %f706, %f666;
	fma.rn.f32 	%f747, %f697, %f707, %f667;
	fma.rn.f32 	%f748, %f697, %f708, %f668;
	fma.rn.f32 	%f749, %f698, %f701, %f669;
	fma.rn.f32 	%f750, %f698, %f702, %f670;
	fma.rn.f32 	%f751, %f698, %f703, %f671;
	fma.rn.f32 	%f752, %f698, %f704, %f672;
	fma.rn.f32 	%f753, %f698, %f705, %f673;
	fma.rn.f32 	%f754, %f698, %f706, %f674;
	fma.rn.f32 	%f755, %f698, %f707, %f675;
	fma.rn.f32 	%f756, %f698, %f708, %f676;
	fma.rn.f32 	%f757, %f699, %f701, %f677;
	fma.rn.f32 	%f758, %f699, %f702, %f678;
	fma.rn.f32 	%f759, %f699, %f703, %f679;
	fma.rn.f32 	%f760, %f699, %f704, %f680;
	fma.rn.f32 	%f761, %f699, %f705, %f681;
	fma.rn.f32 	%f762, %f699, %f706, %f682;
	fma.rn.f32 	%f763, %f699, %f707, %f683;
	fma.rn.f32 	%f764, %f699, %f708, %f684;
	fma.rn.f32 	%f765, %f700, %f701, %f685;
	fma.rn.f32 	%f766, %f700, %f702, %f686;
	fma.rn.f32 	%f767, %f700, %f703, %f687;
	fma.rn.f32 	%f768, %f700, %f704, %f688;
	fma.rn.f32 	%f769, %f700, %f705, %f689;
	fma.rn.f32 	%f770, %f700, %f706, %f690;
	fma.rn.f32 	%f771, %f700, %f707, %f691;
	fma.rn.f32 	%f772, %f700, %f708, %f692;
	ld.shared.v4.f32 	{%f773, %f774, %f775, %f776}, [%r8+1792];
	ld.shared.v4.f32 	{%f777, %f778, %f779, %f780}, [%r8+1808];
	ld.shared.v4.f32 	{%f781, %f782, %f783, %f784}, [%r9+1792];
	ld.shared.v4.f32 	{%f785, %f786, %f787, %f788}, [%r9+1808];
	fma.rn.f32 	%f1108, %f773, %f781, %f709;
	fma.rn.f32 	%f1107, %f773, %f782, %f710;
	fma.rn.f32 	%f1106, %f773, %f783, %f711;
	fma.rn.f32 	%f1105, %f773, %f784, %f712;
	fma.rn.f32 	%f1104, %f773, %f785, %f713;
	fma.rn.f32 	%f1103, %f773, %f786, %f714;
	fma.rn.f32 	%f1102, %f773, %f787, %f715;
	fma.rn.f32 	%f1101, %f773, %f788, %f716;
	fma.rn.f32 	%f1100, %f774, %f781, %f717;
	fma.rn.f32 	%f1099, %f774, %f782, %f718;
	fma.rn.f32 	%f1098, %f774, %f783, %f719;
	fma.rn.f32 	%f1097, %f774, %f784, %f720;
	fma.rn.f32 	%f1096, %f774, %f785, %f721;
	fma.rn.f32 	%f1095, %f774, %f786, %f722;
	fma.rn.f32 	%f1094, %f774, %f787, %f723;
	fma.rn.f32 	%f1093, %f774, %f788, %f724;
	fma.rn.f32 	%f1092, %f775, %f781, %f725;
	fma.rn.f32 	%f1091, %f775, %f782, %f726;
	fma.rn.f32 	%f1090, %f775, %f783, %f727;
	fma.rn.f32 	%f1089, %f775, %f784, %f728;
	fma.rn.f32 	%f1088, %f775, %f785, %f729;
	fma.rn.f32 	%f1087, %f775, %f786, %f730;
	fma.rn.f32 	%f1086, %f775, %f787, %f731;
	fma.rn.f32 	%f1085, %f775, %f788, %f732;
	fma.rn.f32 	%f1084, %f776, %f781, %f733;
	fma.rn.f32 	%f1083, %f776, %f782, %f734;
	fma.rn.f32 	%f1082, %f776, %f783, %f735;
	fma.rn.f32 	%f1081, %f776, %f784, %f736;
	fma.rn.f32 	%f1080, %f776, %f785, %f737;
	fma.rn.f32 	%f1079, %f776, %f786, %f738;
	fma.rn.f32 	%f1078, %f776, %f787, %f739;
	fma.rn.f32 	%f1077, %f776, %f788, %f740;
	fma.rn.f32 	%f1076, %f777, %f781, %f741;
	fma.rn.f32 	%f1075, %f777, %f782, %f742;
	fma.rn.f32 	%f1074, %f777, %f783, %f743;
	fma.rn.f32 	%f1073, %f777, %f784, %f744;
	fma.rn.f32 	%f1072, %f777, %f785, %f745;
	fma.rn.f32 	%f1071, %f777, %f786, %f746;
	fma.rn.f32 	%f1070, %f777, %f787, %f747;
	fma.rn.f32 	%f1069, %f777, %f788, %f748;
	fma.rn.f32 	%f1068, %f778, %f781, %f749;
	fma.rn.f32 	%f1067, %f778, %f782, %f750;
	fma.rn.f32 	%f1066, %f778, %f783, %f751;
	fma.rn.f32 	%f1065, %f778, %f784, %f752;
	fma.rn.f32 	%f1064, %f778, %f785, %f753;
	fma.rn.f32 	%f1063, %f778, %f786, %f754;
	fma.rn.f32 	%f1062, %f778, %f787, %f755;
	fma.rn.f32 	%f1061, %f778, %f788, %f756;
	fma.rn.f32 	%f1060, %f779, %f781, %f757;
	fma.rn.f32 	%f1059, %f779, %f782, %f758;
	fma.rn.f32 	%f1058, %f779, %f783, %f759;
	fma.rn.f32 	%f1057, %f779, %f784, %f760;
	fma.rn.f32 	%f1056, %f779, %f785, %f761;
	fma.rn.f32 	%f1055, %f779, %f786, %f762;
	fma.rn.f32 	%f1054, %f779, %f787, %f763;
	fma.rn.f32 	%f1053, %f779, %f788, %f764;
	fma.rn.f32 	%f1052, %f780, %f781, %f765;
	fma.rn.f32 	%f1051, %f780, %f782, %f766;
	fma.rn.f32 	%f1050, %f780, %f783, %f767;
	fma.rn.f32 	%f1049, %f780, %f784, %f768;
	fma.rn.f32 	%f1048, %f780, %f785, %f769;
	fma.rn.f32 	%f1047, %f780, %f786, %f770;
	fma.rn.f32 	%f1046, %f780, %f787, %f771;
	fma.rn.f32 	%f1045, %f780, %f788, %f772;
	bar.sync 	0;
	add.s32 	%r59, %r59, 8;
	add.s64 	%rd90, %rd90, 32;
	add.s64 	%rd89, %rd89, 32;
	add.s64 	%rd88, %rd88, %rd5;
	setp.lt.u32 	%p2, %r59, %r13;
	@%p2 bra 	$L__BB1_2;
$L__BB1_3:
	mad.lo.s32 	%r42, %r12, %r4, %r5;
	cvt.u64.u32 	%rd26, %r42;
	cvta.to.global.u64 	%rd27, %rd15;
	shl.b32 	%r43, %r2, 3;
	mad.lo.s32 	%r44, %r3, %r12, %r43;
	cvt.u64.u32 	%rd28, %r44;
	add.s64 	%rd29, %rd28, %rd26;
	shl.b64 	%rd30, %rd29, 2;
	add.s64 	%rd31, %rd27, %rd30;
	ld.global.v4.f32 	{%f789, %f790, %f791, %f792}, [%rd31];
	mul.f32 	%f793, %f193, %f1108;
	fma.rn.f32 	%f794, %f194, %f789, %f793;
	mul.f32 	%f795, %f193, %f1107;
	fma.rn.f32 	%f796, %f194, %f790, %f795;
	mul.f32 	%f797, %f193, %f1106;
	fma.rn.f32 	%f798, %f194, %f791, %f797;
	mul.f32 	%f799, %f193, %f1105;
	fma.rn.f32 	%f800, %f194, %f792, %f799;
	st.global.v4.f32 	[%rd31], {%f794, %f796, %f798, %f800};
	ld.global.v4.f32 	{%f801, %f802, %f803, %f804}, [%rd31+16];
	mul.f32 	%f805, %f193, %f1104;
	fma.rn.f32 	%f806, %f194, %f801, %f805;
	mul.f32 	%f807, %f193, %f1103;
	fma.rn.f32 	%f808, %f194, %f802, %f807;
	mul.f32 	%f809, %f193, %f1102;
	fma.rn.f32 	%f810, %f194, %f803, %f809;
	mul.f32 	%f811, %f193, %f1101;
	fma.rn.f32 	%f812, %f194, %f804, %f811;
	st.global.v4.f32 	[%rd31+16], {%f806, %f808, %f810, %f812};
	add.s32 	%r45, %r44, %r12;
	cvt.u64.u32 	%rd32, %r45;
	add.s64 	%rd33, %rd32, %rd26;
	shl.b64 	%rd34, %rd33, 2;
	add.s64 	%rd35, %rd27, %rd34;
	ld.global.v4.f32 	{%f813, %f814, %f815, %f816}, [%rd35];
	mul.f32 	%f817, %f193, %f1100;
	fma.rn.f32 	%f818, %f194, %f813, %f817;
	mul.f32 	%f819, %f193, %f1099;
	fma.rn.f32 	%f820, %f194, %f814, %f819;
	mul.f32 	%f821, %f193, %f1098;
	fma.rn.f32 	%f822, %f194, %f815, %f821;
	mul.f32 	%f823, %f193, %f1097;
	fma.rn.f32 	%f824, %f194, %f816, %f823;
	st.global.v4.f32 	[%rd35], {%f818, %f820, %f822, %f824};
	add.s32 	%r46, %r45, 4;
	cvt.u64.u32 	%rd36, %r46;
	add.s64 	%rd37, %rd36, %rd26;
	shl.b64 	%rd38, %rd37, 2;
	add.s64 	%rd39, %rd27, %rd38;
	ld.global.v4.f32 	{%f825, %f826, %f827, %f828}, [%rd39];
	mul.f32 	%f829, %f193, %f1096;
	fma.rn.f32 	%f830, %f194, %f825, %f829;
	mul.f32 	%f831, %f193, %f1095;
	fma.rn.f32 	%f832, %f194, %f826, %f831;
	mul.f32 	%f833, %f193, %f1094;
	fma.rn.f32 	%f834, %f194, %f827, %f833;
	mul.f32 	%f835, %f193, %f1093;
	fma.rn.f32 	%f836, %f194, %f828, %f835;
	st.global.v4.f32 	[%rd39], {%f830, %f832, %f834, %f836};
	add.s32 	%r47, %r45, %r12;
	cvt.u64.u32 	%rd40, %r47;
	add.s64 	%rd41, %rd40, %rd26;
	shl.b64 	%rd42, %rd41, 2;
	add.s64 	%rd43, %rd27, %rd42;
	ld.global.v4.f32 	{%f837, %f838, %f839, %f840}, [%rd43];
	mul.f32 	%f841, %f193, %f1092;
	fma.rn.f32 	%f842, %f194, %f837, %f841;
	mul.f32 	%f843, %f193, %f1091;
	fma.rn.f32 	%f844, %f194, %f838, %f843;
	mul.f32 	%f845, %f193, %f1090;
	fma.rn.f32 	%f846, %f194, %f839, %f845;
	mul.f32 	%f847, %f193, %f1089;
	fma.rn.f32 	%f848, %f194, %f840, %f847;
	st.global.v4.f32 	[%rd43], {%f842, %f844, %f846, %f848};
	add.s32 	%r48, %r46, %r12;
	cvt.u64.u32 	%rd44, %r48;
	add.s64 	%rd45, %rd44, %rd26;
	shl.b64 	%rd46, %rd45, 2;
	add.s64 	%rd47, %rd27, %rd46;
	ld.global.v4.f32 	{%f849, %f850, %f851, %f852}, [%rd47];
	mul.f32 	%f853, %f193, %f1088;
	fma.rn.f32 	%f854, %f194, %f849, %f853;
	mul.f32 	%f855, %f193, %f1087;
	fma.rn.f32 	%f856, %f194, %f850, %f855;
	mul.f32 	%f857, %f193, %f1086;
	fma.rn.f32 	%f858, %f194, %f851, %f857;
	mul.f32 	%f859, %f193, %f1085;
	fma.rn.f32 	%f860, %f194, %f852, %f859;
	st.global.v4.f32 	[%rd47], {%f854, %f856, %f858, %f860};
	add.s32 	%r49, %r47, %r12;
	cvt.u64.u32 	%rd48, %r49;
	add.s64 	%rd49, %rd48, %rd26;
	shl.b64 	%rd50, %rd49, 2;
	add.s64 	%rd51, %rd27, %rd50;
	ld.global.v4.f32 	{%f861, %f862, %f863, %f864}, [%rd51];
	mul.f32 	%f865, %f193, %f1084;
	fma.rn.f32 	%f866, %f194, %f861, %f865;
	mul.f32 	%f867, %f193, %f1083;
	fma.rn.f32 	%f868, %f194, %f862, %f867;
	mul.f32 	%f869, %f193, %f1082;
	fma.rn.f32 	%f870, %f194, %f863, %f869;
	mul.f32 	%f871, %f193, %f1081;
	fma.rn.f32 	%f872, %f194, %f864, %f871;
	st.global.v4.f32 	[%rd51], {%f866, %f868, %f870, %f872};
	add.s32 	%r50, %r48, %r12;
	cvt.u64.u32 	%rd52, %r50;
	add.s64 	%rd53, %rd52, %rd26;
	shl.b64 	%rd54, %rd53, 2;
	add.s64 	%rd55, %rd27, %rd54;
	ld.global.v4.f32 	{%f873, %f874, %f875, %f876}, [%rd55];
	mul.f32 	%f877, %f193, %f1080;
	fma.rn.f32 	%f878, %f194, %f873, %f877;
	mul.f32 	%f879, %f193, %f1079;
	fma.rn.f32 	%f880, %f194, %f874, %f879;
	mul.f32 	%f881, %f193, %f1078;
	fma.rn.f32 	%f882, %f194, %f875, %f881;
	mul.f32 	%f883, %f193, %f1077;
	fma.rn.f32 	%f884, %f194, %f876, %f883;
	st.global.v4.f32 	[%rd55], {%f878, %f880, %f882, %f884};
	add.s32 	%r51, %r49, %r12;
	cvt.u64.u32 	%rd56, %r51;
	add.s64 	%rd57, %rd56, %rd26;
	shl.b64 	%rd58, %rd57, 2;
	add.s64 	%rd59, %rd27, %rd58;
	ld.global.v4.f32 	{%f885, %f886, %f887, %f888}, [%rd59];
	mul.f32 	%f889, %f193, %f1076;
	fma.rn.f32 	%f890, %f194, %f885, %f889;
	mul.f32 	%f891, %f193, %f1075;
	fma.rn.f32 	%f892, %f194, %f886, %f891;
	mul.f32 	%f893, %f193, %f1074;
	fma.rn.f32 	%f894, %f194, %f887, %f893;
	mul.f32 	%f895, %f193, %f1073;
	fma.rn.f32 	%f896, %f194, %f888, %f895;
	st.global.v4.f32 	[%rd59], {%f890, %f892, %f894, %f896};
	add.s32 	%r52, %r50, %r12;
	cvt.u64.u32 	%rd60, %r52;
	add.s64 	%rd61, %rd60, %rd26;
	shl.b64 	%rd62, %rd61, 2;
	add.s64 	%rd63, %rd27, %rd62;
	ld.global.v4.f32 	{%f897, %f898, %f899, %f900}, [%rd63];
	mul.f32 	%f901, %f193, %f1072;
	fma.rn.f32 	%f902, %f194, %f897, %f901;
	mul.f32 	%f903, %f193, %f1071;
	fma.rn.f32 	%f904, %f194, %f898, %f903;
	mul.f32 	%f905, %f193, %f1070;
	fma.rn.f32 	%f906, %f194, %f899, %f905;
	mul.f32 	%f907, %f193, %f1069;
	fma.rn.f32 	%f908, %f194, %f900, %f907;
	st.global.v4.f32 	[%rd63], {%f902, %f904, %f906, %f908};
	add.s32 	%r53, %r51, %r12;
	cvt.u64.u32 	%rd64, %r53;
	add.s64 	%rd65, %rd64, %rd26;
	shl.b64 	%rd66, %rd65, 2;
	add.s64 	%rd67, %rd27, %rd66;
	ld.global.v4.f32 	{%f909, %f910, %f911, %f912}, [%rd67];
	mul.f32 	%f913, %f193, %f1068;
	fma.rn.f32 	%f914, %f194, %f909, %f913;
	mul.f32 	%f915, %f193, %f1067;
	fma.rn.f32 	%f916, %f194, %f910, %f915;
	mul.f32 	%f917, %f193, %f1066;
	fma.rn.f32 	%f918, %f194, %f911, %f917;
	mul.f32 	%f919, %f193, %f1065;
	fma.rn.f32 	%f920, %f194, %f912, %f919;
	st.global.v4.f32 	[%rd67], {%f914, %f916, %f918, %f920};
	add.s32 	%r54, %r52, %r12;
	cvt.u64.u32 	%rd68, %r54;
	add.s64 	%rd69, %rd68, %rd26;
	shl.b64 	%rd70, %rd69, 2;
	add.s64 	%rd71, %rd27, %rd70;
	ld.global.v4.f32 	{%f921, %f922, %f923, %f924}, [%rd71];
	mul.f32 	%f925, %f193, %f1064;
	fma.rn.f32 	%f926, %f194, %f921, %f925;
	mul.f32 	%f927, %f193, %f1063;
	fma.rn.f32 	%f928, %f194, %f922, %f927;
	mul.f32 	%f929, %f193, %f1062;
	fma.rn.f32 	%f930, %f194, %f923, %f929;
	mul.f32 	%f931, %f193, %f1061;
	fma.rn.f32 	%f932, %f194, %f924, %f931;
	st.global.v4.f32 	[%rd71], {%f926, %f928, %f930, %f932};
	add.s32 	%r55, %r53, %r12;
	cvt.u64.u32 	%rd72, %r55;
	add.s64 	%rd73, %rd72, %rd26;
	shl.b64 	%rd74, %rd73, 2;
	add.s64 	%rd75, %rd27, %rd74;
	ld.global.v4.f32 	{%f933, %f934, %f935, %f936}, [%rd75];
	mul.f32 	%f937, %f193, %f1060;
	fma.rn.f32 	%f938, %f194, %f933, %f937;
	mul.f32 	%f939, %f193, %f1059;
	fma.rn.f32 	%f940, %f194, %f934, %f939;
	mul.f32 	%f941, %f193, %f1058;
	fma.rn.f32 	%f942, %f194, %f935, %f941;
	mul.f32 	%f943, %f193, %f1057;
	fma.rn.f32 	%f944, %f194, %f936, %f943;
	st.global.v4.f32 	[%rd75], {%f938, %f940, %f942, %f944};
	add.s32 	%r56, %r54, %r12;
	cvt.u64.u32 	%rd76, %r56;
	add.s64 	%rd77, %rd76, %rd26;
	shl.b64 	%rd78, %rd77, 2;
	add.s64 	%rd79, %rd27, %rd78;
	ld.global.v4.f32 	{%f945, %f946, %f947, %f948}, [%rd79];
	mul.f32 	%f949, %f193, %f1056;
	fma.rn.f32 	%f950, %f194, %f945, %f949;
	mul.f32 	%f951, %f193, %f1055;
	fma.rn.f32 	%f952, %f194, %f946, %f951;
	mul.f32 	%f953, %f193, %f1054;
	fma.rn.f32 	%f954, %f194, %f947, %f953;
	mul.f32 	%f955, %f193, %f1053;
	fma.rn.f32 	%f956, %f194, %f948, %f955;
	st.global.v4.f32 	[%rd79], {%f950, %f952, %f954, %f956};
	add.s32 	%r57, %r55, %r12;
	cvt.u64.u32 	%rd80, %r57;
	add.s64 	%rd81, %rd80, %rd26;
	shl.b64 	%rd82, %rd81, 2;
	add.s64 	%rd83, %rd27, %rd82;
	ld.global.v4.f32 	{%f957, %f958, %f959, %f960}, [%rd83];
	mul.f32 	%f961, %f193, %f1052;
	fma.rn.f32 	%f962, %f194, %f957, %f961;
	mul.f32 	%f963, %f193, %f1051;
	fma.rn.f32 	%f964, %f194, %f958, %f963;
	mul.f32 	%f965, %f193, %f1050;
	fma.rn.f32 	%f966, %f194, %f959, %f965;
	mul.f32 	%f967, %f193, %f1049;
	fma.rn.f32 	%f968, %f194, %f960, %f967;
	st.global.v4.f32 	[%rd83], {%f962, %f964, %f966, %f968};
	add.s32 	%r58, %r56, %r12;
	cvt.u64.u32 	%rd84, %r58;
	add.s64 	%rd85, %rd84, %rd26;
	shl.b64 	%rd86, %rd85, 2;
	add.s64 	%rd87, %rd27, %rd86;
	ld.global.v4.f32 	{%f969, %f970, %f971, %f972}, [%rd87];
	mul.f32 	%f973, %f193, %f1048;
	fma.rn.f32 	%f974, %f194, %f969, %f973;
	mul.f32 	%f975, %f193, %f1047;
	fma.rn.f32 	%f976, %f194, %f970, %f975;
	mul.f32 	%f977, %f193, %f1046;
	fma.rn.f32 	%f978, %f194, %f971, %f977;
	mul.f32 	%f979, %f193, %f1045;
	fma.rn.f32 	%f980, %f194, %f972, %f979;
	st.global.v4.f32 	[%rd87], {%f974, %f976, %f978, %f980};
	ret;

}


// ===== COMPILED SASS (sm_100) =====

	.target	sm_100

	.elftype	@"ET_EXEC"


//--------------------- .note.nv.tkinfo           --------------------------
	.section	.note.nv.tkinfo,"",@"SHT_NOTE"
	.sectionflags	@"SHF_NOTE_NV_TKINFO"
	.tkinfo
        /*0018*/ 	.word	0x00000002
        /*0030*/ 	.string	""
        /*0030*/ 	.string	"ptxas"
        /*0030*/ 	.string	"Cuda compilation tools, release 13.0, V13.0.88"
        /*0030*/ 	.string	"Build cuda_13.0.r13.0/compiler.36424714_0"
        /*0030*/ 	.string	"-arch sm_100 -m 64 "



//--------------------- .note.nv.cuinfo           --------------------------
	.section	.note.nv.cuinfo,"",@"SHT_NOTE"
	.sectionflags	@"SHF_NOTE_NV_CUINFO"
        /*0018*/ 	.short	0x0002
        /*001a*/ 	.short	0x0064
        /*001c*/ 	.short	0x0082
	.zero		2


//--------------------- .nv.info                  --------------------------
	.section	.nv.info,"",@"SHT_CUDA_INFO"
	.align	4


	//----- nvinfo : EIATTR_REGCOUNT
	.align		4
        /*0000*/ 	.byte	0x04, 0x2f
        /*0002*/ 	.short	(.L_1 - .L_0)
	.align		4
.L_0:
        /*0004*/ 	.word	index@(_Z26sgemmVectorize_better_loadILi128ELi128ELi8ELi8ELi8ELi16ELi16ELi256EEviiifPfS0_fS0_)
        /*0008*/ 	.word	0x00000073


	//----- nvinfo : EIATTR_FRAME_SIZE
	.align		4
.L_1:
        /*000c*/ 	.byte	0x04, 0x11
        /*000e*/ 	.short	(.L_3 - .L_2)
	.align		4
.L_2:
        /*0010*/ 	.word	index@(_Z26sgemmVectorize_better_loadILi128ELi128ELi8ELi8ELi8ELi16ELi16ELi256EEviiifPfS0_fS0_)
        /*0014*/ 	.word	0x00000000


	//----- nvinfo : EIATTR_REGCOUNT
	.align		4
.L_3:
        /*0018*/ 	.byte	0x04, 0x2f
        /*001a*/ 	.short	(.L_5 - .L_4)
	.align		4
.L_4:
        /*001c*/ 	.word	index@(_Z26sgemmVectorize_better_loadILi64ELi64ELi8ELi8ELi8ELi8ELi8ELi64EEviiifPfS0_fS0_)
        /*0020*/ 	.word	0x00000076


	//----- nvinfo : EIATTR_FRAME_SIZE
	.align		4
.L_5:
        /*0024*/ 	.byte	0x04, 0x11
        /*0026*/ 	.short	(.L_7 - .L_6)
	.align		4
.L_6:
        /*0028*/ 	.word	index@(_Z26sgemmVectorize_better_loadILi64ELi64ELi8ELi8ELi8ELi8ELi8ELi64EEviiifPfS0_fS0_)
        /*002c*/ 	.word	0x00000000


	//----- nvinfo : EIATTR_MIN_STACK_SIZE
	.align		4
.L_7:
        /*0030*/ 	.byte	0x04, 0x12
        /*0032*/ 	.short	(.L_9 - .L_8)
	.align		4
.L_8:
        /*0034*/ 	.word	index@(_Z26sgemmVectorize_better_loadILi64ELi64ELi8ELi8ELi8ELi8ELi8ELi64EEviiifPfS0_fS0_)
        /*0038*/ 	.word	0x00000000


	//----- nvinfo : EIATTR_MIN_STACK_SIZE
	.align		4
.L_9:
        /*003c*/ 	.byte	0x04, 0x12
        /*003e*/ 	.short	(.L_11 - .L_10)
	.align		4
.L_10:
        /*0040*/ 	.word	index@(_Z26sgemmVectorize_better_loadILi128ELi128ELi8ELi8ELi8ELi16ELi16ELi256EEviiifPfS0_fS0_)
        /*0044*/ 	.word	0x00000000
.L_11:


//--------------------- .nv.compat                --------------------------
	.section	.nv.compat,"",@"SHT_CUDA_COMPAT_INFO"
	.align	4
        /*0000*/ 	.byte	0x02, 0x09, 0x00, 0x00, 0x02, 0x02, 0x01, 0x00, 0x02, 0x05, 0x05, 0x00, 0x03, 0x07, 0x01, 0x01
        /*0010*/ 	.byte	0x02, 0x03, 0x00, 0x00, 0x02, 0x06, 0x01, 0x00, 0x04, 0x0b, 0x08, 0x00, 0x09, 0x00, 0x00, 0x00
        /*0020*/ 	.byte	0x00, 0x00, 0x00, 0x00


//--------------------- .nv.info._Z26sgemmVectorize_better_loadILi64ELi64ELi8ELi8ELi8ELi8ELi8ELi64EEviiifPfS0_fS0_ --------------------------
	.section	.nv.info._Z26sgemmVectorize_better_loadILi64ELi64ELi8ELi8ELi8ELi8ELi8ELi64EEviiifPfS0_fS0_,"",@"SHT_CUDA_INFO"
	.sectionflags	@""
	.align	4


	//----- nvinfo : EIATTR_CUDA_API_VERSION
	.align		4
        /*0000*/ 	.byte	0x04, 0x37
        /*0002*/ 	.short	(.L_13 - .L_12)
.L_12:
        /*0004*/ 	.word	0x00000082


	//----- nvinfo : EIATTR_KPARAM_INFO
	.align		4
.L_13:
        /*0008*/ 	.byte	0x04, 0x17
        /*000a*/ 	.short	(.L_15 - .L_14)
.L_14:
        /*000c*/ 	.word	0x00000000
        /*0010*/ 	.short	0x0007
        /*0012*/ 	.short	0x0028
        /*0014*/ 	.byte	0x00, 0xf5, 0x21, 0x00


	//----- nvinfo : EIATTR_KPARAM_INFO
	.align		4
.L_15:
        /*0018*/ 	.byte	0x04, 0x17
        /*001a*/ 	.short	(.L_17 - .L_16)
.L_16:
        /*001c*/ 	.word	0x00000000
        /*0020*/ 	.short	0x0006
        /*0022*/ 	.short	0x0020
        /*0024*/ 	.byte	0x00, 0xf0, 0x11, 0x00


	//----- nvinfo : EIATTR_KPARAM_INFO
	.align		4
.L_17:
        /*0028*/ 	.byte	0x04, 0x17
        /*002a*/ 	.short	(.L_19 - .L_18)
.L_18:
        /*002c*/ 	.word	0x00000000
        /*0030*/ 	.short	0x0005
        /*0032*/ 	.short	0x0018
        /*0034*/ 	.byte	0x00, 0xf5, 0x21, 0x00


	//----- nvinfo : EIATTR_KPARAM_INFO
	.align		4
.L_19:
        /*0038*/ 	.byte	0x04, 0x17
        /*003a*/ 	.short	(.L_21 - .L_20)
.L_20:
        /*003c*/ 	.word	0x00000000
        /*0040*/ 	.short	0x0004
        /*0042*/ 	.short	0x0010
        /*0044*/ 	.byte	0x00, 0xf5, 0x21, 0x00


	//----- nvinfo : EIATTR_KPARAM_INFO
	.align		4
.L_21:
        /*0048*/ 	.byte	0x04, 0x17
        /*004a*/ 	.short	(.L_23 - .L_22)
.L_22:
        /*004c*/ 	.word	0x00000000
        /*0050*/ 	.short	0x0003
        /*0052*/ 	.short	0x000c
        /*0054*/ 	.byte	0x00, 0xf0, 0x11, 0x00


	//----- nvinfo : EIATTR_KPARAM_INFO
	.align		4
.L_23:
        /*0058*/ 	.byte	0x04, 0x17
        /*005a*/ 	.short	(.L_25 - .L_24)
.L_24:
        /*005c*/ 	.word	0x00000000
        /*0060*/ 	.short	0x0002
        /*0062*/ 	.short	0x0008
        /*0064*/ 	.byte	0x00, 0xf0, 0x11, 0x00


	//----- nvinfo : EIATTR_KPARAM_INFO
	.align		4
.L_25:
        /*0068*/ 	.byte	0x04, 0x17
        /*006a*/ 	.short	(.L_27 - .L_26)
.L_26:
        /*006c*/ 	.word	0x00000000
        /*0070*/ 	.short	0x0001
        /*0072*/ 	.short	0x0004
        /*0074*/ 	.byte	0x00, 0xf0, 0x11, 0x00


	//----- nvinfo : EIATTR_KPARAM_INFO
	.align		4
.L_27:
        /*0078*/ 	.byte	0x04, 0x17
        /*007a*/ 	.short	(.L_29 - .L_28)
.L_28:
        /*007c*/ 	.word	0x00000000
        /*0080*/ 	.short	0x0000
        /*0082*/ 	.short	0x0000
        /*0084*/ 	.byte	0x00, 0xf0, 0x11, 0x00


	//----- nvinfo : EIATTR_SPARSE_MMA_MASK
	.align		4
.L_29:
        /*0088*/ 	.byte	0x03, 0x50
        /*008a*/ 	.short	0x0000


	//----- nvinfo : EIATTR_MAXREG_COUNT
	.align		4
        /*008c*/ 	.byte	0x03, 0x1b
        /*008e*/ 	.short	0x00ff


	//----- nvinfo : EIATTR_NUM_BARRIERS
	.align		4
        /*0090*/ 	.byte	0x02, 0x4c
        /*0092*/ 	.byte	0x01
	.zero		1


	//----- nvinfo : EIATTR_MERCURY_ISA_VERSION
	.align		4
        /*0094*/ 	.byte	0x03, 0x5f
        /*0096*/ 	.short	0x0101


	//----- nvinfo : EIATTR_VRC_CTA_INIT_COUNT
	.align		4
        /*0098*/ 	.byte	0x02, 0x4a
	.zero		1
	.zero		1


	//----- nvinfo : EIATTR_EXIT_INSTR_OFFSETS
	.align		4
        /*009c*/ 	.byte	0x04, 0x1c
        /*009e*/ 	.short	(.L_31 - .L_30)


	//   ....[0]....
.L_30:
        /*00a0*/ 	.word	0x00003890


	//----- nvinfo : EIATTR_MAX_THREADS
	.align		4
.L_31:
        /*00a4*/ 	.byte	0x04, 0x05
        /*00a6*/ 	.short	(.L_33 - .L_32)
.L_32:
        /*00a8*/ 	.word	0x00000040
        /*00ac*/ 	.word	0x00000001
        /*00b0*/ 	.word	0x00000001


	//----- nvinfo : EIATTR_CBANK_PARAM_SIZE
	.align		4
.L_33:
        /*00b4*/ 	.byte	0x03, 0x19
        /*00b6*/ 	.short	0x0030


	//----- nvinfo : EIATTR_PARAM_CBANK
	.align		4
        /*00b8*/ 	.byte	0x04, 0x0a
        /*00ba*/ 	.short	(.L_35 - .L_34)
	.align		4
.L_34:
        /*00bc*/ 	.word	index@(.nv.constant0._Z26sgemmVectorize_better_loadILi64ELi64ELi8ELi8ELi8ELi8ELi8ELi64EEviiifPfS0_fS0_)
        /*00c0*/ 	.short	0x0380
        /*00c2*/ 	.short	0x0030


	//----- nvinfo : EIATTR_SW_WAR
	.align		4
.L_35:
        /*00c4*/ 	.byte	0x04, 0x36
        /*00c6*/ 	.short	(.L_37 - .L_36)
.L_36:
        /*00c8*/ 	.word	0x00000008
.L_37:


//--------------------- .nv.info._Z26sgemmVectorize_better_loadILi128ELi128ELi8ELi8ELi8ELi16ELi16ELi256EEviiifPfS0_fS0_ --------------------------
	.section	.nv.info._Z26sgemmVectorize_better_loadILi128ELi128ELi8ELi8ELi8ELi16ELi16ELi256EEviiifPfS0_fS0_,"",@"SHT_CUDA_INFO"
	.sectionflags	@""
	.align	4


	//----- nvinfo : EIATTR_CUDA_API_VERSION
	.align		4
        /*0000*/ 	.byte	0x04, 0x37
        /*0002*/ 	.short	(.L_39 - .L_38)
.L_38:
        /*0004*/ 	.word	0x00000082


	//----- nvinfo : EIATTR_KPARAM_INFO
	.align		4
.L_39:
        /*0008*/ 	.byte	0x04, 0x17
        /*000a*/ 	.short	(.L_41 - .L_40)
.L_40:
        /*000c*/ 	.word	0x00000000
        /*0010*/ 	.short	0x0007
        /*0012*/ 	.short	0x0028
        /*0014*/ 	.byte	0x00, 0xf5, 0x21, 0x00


	//----- nvinfo : EIATTR_KPARAM_INFO
	.align		4
.L_41:
        /*0018*/ 	.byte	0x04, 0x17
        /*001a*/ 	.short	(.L_43 - .L_42)
.L_42:
        /*001c*/ 	.word	0x00000000
        /*0020*/ 	.short	0x0006
        /*0022*/ 	.short	0x0020
        /*0024*/ 	.byte	0x00, 0xf0, 0x11, 0x00


	//----- nvinfo : EIATTR_KPARAM_INFO
	.align		4
.L_43:
        /*0028*/ 	.byte	0x04, 0x17
        /*002a*/ 	.short	(.L_45 - .L_44)
.L_44:
        /*002c*/ 	.word	0x00000000
        /*0030*/ 	.short	0x0005
        /*0032*/ 	.short	0x0018
        /*0034*/ 	.byte	0x00, 0xf5, 0x21, 0x00


	//----- nvinfo : EIATTR_KPARAM_INFO
	.align		4
.L_45:
        /*0038*/ 	.byte	0x04, 0x17
        /*003a*/ 	.short	(.L_47 - .L_46)
.L_46:
        /*003c*/ 	.word	0x00000000
        /*0040*/ 	.short	0x0004
        /*0042*/ 	.short	0x0010
        /*0044*/ 	.byte	0x00, 0xf5, 0x21, 0x00


	//----- nvinfo : EIATTR_KPARAM_INFO
	.align		4
.L_47:
        /*0048*/ 	.byte	0x04, 0x17
        /*004a*/ 	.short	(.L_49 - .L_48)
.L_48:
        /*004c*/ 	.word	0x00000000
        /*0050*/ 	.short	0x0003
        /*0052*/ 	.short	0x000c
        /*0054*/ 	.byte	0x00, 0xf0, 0x11, 0x00


	//----- nvinfo : EIATTR_KPARAM_INFO
	.align		4
.L_49:
        /*0058*/ 	.byte	0x04, 0x17
        /*005a*/ 	.short	(.L_51 - .L_50)
.L_50:
        /*005c*/ 	.word	0x00000000
        /*0060*/ 	.short	0x0002
        /*0062*/ 	.short	0x0008
        /*0064*/ 	.byte	0x00, 0xf0, 0x11, 0x00


	//----- nvinfo : EIATTR_KPARAM_INFO
	.align		4
.L_51:
        /*0068*/ 	.byte	0x04, 0x17
        /*006a*/ 	.short	(.L_53 - .L_52)
.L_52:
        /*006c*/ 	.word	0x00000000
        /*0070*/ 	.short	0x0001
        /*0072*/ 	.short	0x0004
        /*0074*/ 	.byte	0x00, 0xf0, 0x11, 0x00


	//----- nvinfo : EIATTR_KPARAM_INFO
	.align		4
.L_53:
        /*0078*/ 	.byte	0x04, 0x17
        /*007a*/ 	.short	(.L_55 - .L_54)
.L_54:
        /*007c*/ 	.word	0x00000000
        /*0080*/ 	.short	0x0000
        /*0082*/ 	.short	0x0000
        /*0084*/ 	.byte	0x00, 0xf0, 0x11, 0x00


	//----- nvinfo : EIATTR_SPARSE_MMA_MASK
	.align		4
.L_55:
        /*0088*/ 	.byte	0x03, 0x50
        /*008a*/ 	.short	0x0000


	//----- nvinfo : EIATTR_MAXREG_COUNT
	.align		4
        /*008c*/ 	.byte	0x03, 0x1b
        /*008e*/ 	.short	0x00ff


	//----- nvinfo : EIATTR_NUM_BARRIERS
	.align		4
        /*0090*/ 	.byte	0x02, 0x4c
        /*0092*/ 	.byte	0x01
	.zero		1


	//----- nvinfo : EIATTR_MERCURY_ISA_VERSION
	.align		4
        /*0094*/ 	.byte	0x03, 0x5f
        /*0096*/ 	.short	0x0101


	//----- nvinfo : EIATTR_VRC_CTA_INIT_COUNT
	.align		4
        /*0098*/ 	.byte	0x02, 0x4a
	.zero		1
	.zero		1


	//----- nvinfo : EIATTR_EXIT_INSTR_OFFSETS
	.align		4
        /*009c*/ 	.byte	0x04, 0x1c
        /*009e*/ 	.short	(.L_57 - .L_56)


	//   ....[0]....
.L_56:
        /*00a0*/ 	.word	0x000037a0


	//----- nvinfo : EIATTR_MAX_THREADS
	.align		4
.L_57:
        /*00a4*/ 	.byte	0x04, 0x05
        /*00a6*/ 	.short	(.L_59 - .L_58)
.L_58:
        /*00a8*/ 	.word	0x00000100
        /*00ac*/ 	.word	0x00000001
        /*00b0*/ 	.word	0x00000001


	//----- nvinfo : EIATTR_CBANK_PARAM_SIZE
	.align		4
.L_59:
        /*00b4*/ 	.byte	0x03, 0x19
        /*00b6*/ 	.short	0x0030


	//----- nvinfo : EIATTR_PARAM_CBANK
	.align		4
        /*00b8*/ 	.byte	0x04, 0x0a
        /*00ba*/ 	.short	(.L_61 - .L_60)
	.align		4
.L_60:
        /*00bc*/ 	.word	index@(.nv.constant0._Z26sgemmVectorize_better_loadILi128ELi128ELi8ELi8ELi8ELi16ELi16ELi256EEviiifPfS0_fS0_)
        /*00c0*/ 	.short	0x0380
        /*00c2*/ 	.short	0x0030


	//----- nvinfo : EIATTR_SW_WAR
	.align		4
.L_61:
        /*00c4*/ 	.byte	0x04, 0x36
        /*00c6*/ 	.short	(.L_63 - .L_62)
.L_62:
        /*00c8*/ 	.word	0x00000008
.L_63:


//--------------------- .nv.callgraph             --------------------------
	.section	.nv.callgraph,"",@"SHT_CUDA_CALLGRAPH"
	.align	4
	.sectionentsize	8
	.align		4
        /*0000*/ 	.word	0x00000000
	.align		4
        /*0004*/ 	.word	0xffffffff
	.align		4
        /*0008*/ 	.word	0x00000000
	.align		4
        /*000c*/ 	.word	0xfffffffe
	.align		4
        /*0010*/ 	.word	0x00000000
	.align		4
        /*0014*/ 	.word	0xfffffffd
	.align		4
        /*0018*/ 	.word	0x00000000
	.align		4
        /*001c*/ 	.word	0xfffffffc


//--------------------- .text._Z26sgemmVectorize_better_loadILi64ELi64ELi8ELi8ELi8ELi8ELi8ELi64EEviiifPfS0_fS0_ --------------------------
	.section	.text._Z26sgemmVectorize_better_loadILi64ELi64ELi8ELi8ELi8ELi8ELi8ELi64EEviiifPfS0_fS0_,"ax",@progbits
	.align	128
        .global         _Z26sgemmVectorize_better_loadILi64ELi64ELi8ELi8ELi8ELi8ELi8ELi64EEviiifPfS0_fS0_
        .type           _Z26sgemmVectorize_better_loadILi64ELi64ELi8ELi8ELi8ELi8ELi8ELi64EEviiifPfS0_fS0_,@function
        .size           _Z26sgemmVectorize_better_loadILi64ELi64ELi8ELi8ELi8ELi8ELi8ELi64EEviiifPfS0_fS0_,(.L_x_6 - _Z26sgemmVectorize_better_loadILi64ELi64ELi8ELi8ELi8ELi8ELi8ELi64EEviiifPfS0_fS0_)
        .other          _Z26sgemmVectorize_better_loadILi64ELi64ELi8ELi8ELi8ELi8ELi8ELi64EEviiifPfS0_fS0_,@"STO_CUDA_ENTRY STV_DEFAULT"
_Z26sgemmVectorize_better_loadILi64ELi64ELi8ELi8ELi8ELi8ELi8ELi64EEviiifPfS0_fS0_:
.text._Z26sgemmVectorize_better_loadILi64ELi64ELi8ELi8ELi8ELi8ELi8ELi64EEviiifPfS0_fS0_:
[----:B------:R-:W-:Y:S08]  /*0000*/  LDC R1, c[0x0][0x37c] ;  /* 0x0000df00ff017b82 */ /* 0x000ff00000000800 */
[----:B------:R-:W0:Y:S01]  /*0010*/  LDC R85, c[0x0][0x388] ;  /* 0x0000e200ff557b82 */ /* 0x000e220000000800 */
[----:B------:R-:W1:Y:S01]  /*0020*/  S2R R34, SR_TID.X ;  /* 0x0000000000227919 */ /* 0x000e620000002100 */
[----:B------:R-:W2:Y:S01]  /*0030*/  LDCU.64 UR12, c[0x0][0x358] ;  /* 0x00006b00ff0c77ac */ /* 0x000ea20008000a00 */
[----:B------:R-:W-:Y:S01]  /*0040*/  HFMA2 R0, -RZ, RZ, 0, 0 ;  /* 0x00000000ff007431 */ /* 0x000fe200000001ff */
[----:B------:R-:W-:Y:S01]  /*0050*/  CS2R R56, SRZ ;  /* 0x0000000000387805 */ /* 0x000fe2000001ff00 */
[----:B------:R-:W-:Y:S01]  /*0060*/  HFMA2 R72, -RZ, RZ, 0, 0 ;  /* 0x00000000ff487431 */ /* 0x000fe200000001ff */
[----:B------:R-:W-:Y:S01]  /*0070*/  CS2R R18, SRZ ;  /* 0x0000000000127805 */ /* 0x000fe2000001ff00 */
[----:B------:R-:W-:Y:S01]  /*0080*/  HFMA2 R84, -RZ, RZ, 0, 0 ;  /* 0x00000000ff547431 */ /* 0x000fe200000001ff */
[----:B------:R-:W3:Y:S01]  /*0090*/  S2UR UR6, SR_CTAID.Y ;  /* 0x00000000000679c3 */ /* 0x000ee20000002600 */
[----:B------:R-:W-:Y:S01]  /*00a0*/  HFMA2 R98, -RZ, RZ, 0, 0 ;  /* 0x00000000ff627431 */ /* 0x000fe200000001ff */
[----:B------:R-:W-:Y:S01]  /*00b0*/  CS2R R26, SRZ ;  /* 0x00000000001a7805 */ /* 0x000fe2000001ff00 */
[----:B------:R-:W-:Y:S01]  /*00c0*/  HFMA2 R96, -RZ, RZ, 0, 0 ;  /* 0x00000000ff607431 */ /* 0x000fe200000001ff */
[----:B------:R-:W-:Y:S01]  /*00d0*/  CS2R R24, SRZ ;  /* 0x0000000000187805 */ /* 0x000fe2000001ff00 */
[----:B------:R-:W-:Y:S01]  /*00e0*/  HFMA2 R90, -RZ, RZ, 0, 0 ;  /* 0x00000000ff5a7431 */ /* 0x000fe200000001ff */
[----:B------:R-:W-:Y:S01]  /*00f0*/  CS2R R68, SRZ ;  /* 0x0000000000447805 */ /* 0x000fe2000001ff00 */
[----:B------:R-:W-:Y:S01]  /*0100*/  HFMA2 R109, -RZ, RZ, 0, 0 ;  /* 0x00000000ff6d7431 */ /* 0x000fe200000001ff */
[----:B------:R-:W4:Y:S01]  /*0110*/  S2UR UR7, SR_CTAID.X ;  /* 0x00000000000779c3 */ /* 0x000f220000002500 */
[----:B------:R-:W-:-:S02]  /*0120*/  CS2R R66, SRZ ;  /* 0x0000000000427805 */ /* 0x000fc4000001ff00 */
[----:B------:R-:W-:Y:S02]  /*0130*/  CS2R R64, SRZ ;  /* 0x0000000000407805 */ /* 0x000fe4000001ff00 */
[----:B------:R-:W-:Y:S02]  /*0140*/  CS2R R22, SRZ ;  /* 0x0000000000167805 */ /* 0x000fe4000001ff00 */
[----:B------:R-:W-:Y:S02]  /*0150*/  CS2R R16, SRZ ;  /* 0x0000000000107805 */ /* 0x000fe4000001ff00 */
[----:B------:R-:W-:Y:S02]  /*0160*/  CS2R R14, SRZ ;  /* 0x00000000000e7805 */ /* 0x000fe4000001ff00 */
[----:B------:R-:W-:Y:S02]  /*0170*/  CS2R R2, SRZ ;  /* 0x0000000000027805 */ /* 0x000fe4000001ff00 */
[----:B------:R-:W-:-:S02]  /*0180*/  CS2R R46, SRZ ;  /* 0x00000000002e7805 */ /* 0x000fc4000001ff00 */
[----:B0-----:R-:W-:Y:S02]  /*0190*/  ISETP.NE.AND P0, PT, R85, RZ, PT ;  /* 0x000000ff5500720c */ /* 0x001fe40003f05270 */
[----:B------:R-:W-:Y:S02]  /*01a0*/  CS2R R44, SRZ ;  /* 0x00000000002c7805 */ /* 0x000fe4000001ff00 */
[----:B------:R-:W-:Y:S02]  /*01b0*/  CS2R R20, SRZ ;  /* 0x0000000000147805 */ /* 0x000fe4000001ff00 */
[----:B------:R-:W-:Y:S02]  /*01c0*/  CS2R R12, SRZ ;  /* 0x00000000000c7805 */ /* 0x000fe4000001ff00 */
[----:B------:R-:W-:Y:S02]  /*01d0*/  CS2R R58, SRZ ;  /* 0x00000000003a7805 */ /* 0x000fe4000001ff00 */
[----:B------:R-:W-:-:S02]  /*01e0*/  CS2R R6, SRZ ;  /* 0x0000000000067805 */ /* 0x000fc4000001ff00 */
[----:B------:R-:W-:Y:S02]  /*01f0*/  CS2R R4, SRZ ;  /* 0x0000000000047805 */ /* 0x000fe4000001ff00 */
[----:B------:R-:W-:Y:S01]  /*0200*/  CS2R R8, SRZ ;  /* 0x0000000000087805 */ /* 0x000fe2000001ff00 */
[----:B---3--:R-:W-:Y:S01]  /*0210*/  USHF.L.U32 UR6, UR6, 0x6, URZ ;  /* 0x0000000606067899 */ /* 0x008fe200080006ff */
[----:B------:R-:W-:Y:S02]  /*0220*/  CS2R R10, SRZ ;  /* 0x00000000000a7805 */ /* 0x000fe4000001ff00 */
[----:B------:R-:W-:Y:S02]  /*0230*/  CS2R R70, SRZ ;  /* 0x0000000000467805 */ /* 0x000fe4000001ff00 */
[----:B------:R-:W-:Y:S02]  /*0240*/  CS2R R80, SRZ ;  /* 0x0000000000507805 */ /* 0x000fe4000001ff00 */
[----:B------:R-:W-:-:S02]  /*0250*/  CS2R R78, SRZ ;  /* 0x00000000004e7805 */ /* 0x000fc4000001ff00 */
[----:B------:R-:W-:Y:S02]  /*0260*/  CS2R R76, SRZ ;  /* 0x00000000004c7805 */ /* 0x000fe4000001ff00 */
[----:B------:R-:W-:Y:S02]  /*0270*/  MOV R74, RZ ;  /* 0x000000ff004a7202 */ /* 0x000fe40000000f00 */
[----:B------:R-:W-:Y:S01]  /*0280*/  CS2R R82, SRZ ;  /* 0x0000000000527805 */ /* 0x000fe2000001ff00 */
[----:B----4-:R-:W-:Y:S01]  /*0290*/  USHF.L.U32 UR7, UR7, 0x6, URZ ;  /* 0x0000000607077899 */ /* 0x010fe200080006ff */
[----:B------:R-:W-:Y:S02]  /*02a0*/  MOV R86, RZ ;  /* 0x000000ff00567202 */ /* 0x000fe40000000f00 */
[----:B------:R-:W-:Y:S02]  /*02b0*/  MOV R88, RZ ;  /* 0x000000ff00587202 */ /* 0x000fe40000000f00 */
[----:B------:R-:W-:-:S02]  /*02c0*/  MOV R94, RZ ;  /* 0x000000ff005e7202 */ /* 0x000fc40000000f00 */
[----:B------:R-:W-:Y:S02]  /*02d0*/  MOV R92, RZ ;  /* 0x000000ff005c7202 */ /* 0x000fe40000000f00 */
[----:B------:R-:W-:Y:S02]  /*02e0*/  MOV R111, RZ ;  /* 0x000000ff006f7202 */ /* 0x000fe40000000f00 */
[----:B------:R-:W-:Y:S02]  /*02f0*/  MOV R107, RZ ;  /* 0x000000ff006b7202 */ /* 0x000fe40000000f00 */
[C---:B-1----:R-:W-:Y:S02]  /*0300*/  LOP3.LUT R105, R34.reuse, 0x7, RZ, 0xc0, !PT ;  /* 0x0000000722697812 */ /* 0x042fe400078ec0ff */
[----:B------:R-:W-:Y:S01]  /*0310*/  LOP3.LUT R104, R34, 0x38, RZ, 0xc0, !PT ;  /* 0x0000003822687812 */ /* 0x000fe200078ec0ff */
[----:B--2---:R-:W-:Y:S06]  /*0320*/  @!P0 BRA `(.L_x_0) ;  /* 0x0000002400948947 */ /* 0x004fec0003800000 */
[----:B------:R-:W0:Y:S01]  /*0330*/  S2UR UR9, SR_CgaCtaId ;  /* 0x00000000000979c3 */ /* 0x000e220000008800 */
[C---:B------:R-:W-:Y:S01]  /*0340*/  SHF.L.U32 R32, R34.reuse, 0x2, RZ ;  /* 0x0000000222207819 */ /* 0x040fe200000006ff */
[----:B------:R-:W-:Y:S01]  /*0350*/  UMOV UR8, 0x400 ;  /* 0x0000040000087882 */ /* 0x000fe20000000000 */
[----:B------:R-:W-:Y:S01]  /*0360*/  SHF.L.U32 R28, R34, 0xa, RZ ;  /* 0x0000000a221c7819 */ /* 0x000fe200000006ff */
[----:B------:R-:W1:Y:S01]  /*0370*/  LDCU.64 UR4, c[0x0][0x398] ;  /* 0x00007300ff0477ac */ /* 0x000e620008000a00 */
[----:B------:R-:W-:Y:S02]  /*0380*/  SHF.R.U32.HI R99, RZ, 0x1, R34 ;  /* 0x00000001ff637819 */ /* 0x000fe40000011622 */
[----:B------:R-:W-:Y:S01]  /*0390*/  LOP3.LUT R30, R32, 0x4, RZ, 0xc0, !PT ;  /* 0x00000004201e7812 */ /* 0x000fe200078ec0ff */
[----:B------:R-:W2:Y:S01]  /*03a0*/  LDC R36, c[0x0][0x384] ;  /* 0x0000e100ff247b82 */ /* 0x000ea20000000800 */
[----:B------:R-:W3:Y:S01]  /*03b0*/  LDCU.64 UR14, c[0x0][0x390] ;  /* 0x00007200ff0e77ac */ /* 0x000ee20008000a00 */
[----:B------:R-:W-:Y:S01]  /*03c0*/  LOP3.LUT R29, R28, 0x400, RZ, 0xc0, !PT ;  /* 0x000004001c1d7812 */ /* 0x000fe200078ec0ff */
[----:B------:R-:W-:Y:S01]  /*03d0*/  IMAD R28, R85, UR6, RZ ;  /* 0x00000006551c7c24 */ /* 0x000fe2000f8e02ff */
[----:B------:R-:W-:Y:S01]  /*03e0*/  SHF.L.U32 R33, R34, 0x4, RZ ;  /* 0x0000000422217819 */ /* 0x000fe200000006ff */
[----:B------:R-:W-:Y:S01]  /*03f0*/  IMAD R31, R99, R85, R30 ;  /* 0x00000055631f7224 */ /* 0x000fe200078e021e */
[----:B------:R-:W-:-:S02]  /*0400*/  SHF.R.U32.HI R34, RZ, 0x4, R34 ;  /* 0x00000004ff227819 */ /* 0x000fc40000011622 */
[----:B------:R-:W-:Y:S02]  /*0410*/  LOP3.LUT R95, R32, 0x3c, RZ, 0xc0, !PT ;  /* 0x0000003c205f7812 */ /* 0x000fe400078ec0ff */
[----:B------:R-:W-:Y:S02]  /*0420*/  LEA R35, R85, R31, 0x5 ;  /* 0x0000001f55237211 */ /* 0x000fe400078e28ff */
[----:B------:R-:W-:Y:S01]  /*0430*/  LOP3.LUT R33, R33, 0xf0, RZ, 0xc0, !PT ;  /* 0x000000f021217812 */ /* 0x000fe200078ec0ff */
[----:B-1----:R-:W-:Y:S01]  /*0440*/  UIMAD.WIDE.U32 UR4, UR7, 0x4, UR4 ;  /* 0x00000004070478a5 */ /* 0x002fe2000f8e0004 */
[----:B------:R-:W-:Y:S01]  /*0450*/  MOV R56, RZ ;  /* 0x000000ff00387202 */ /* 0x000fe20000000f00 */
[----:B0-----:R-:W-:Y:S02]  /*0460*/  ULEA UR10, UR9, UR8, 0x18 ;  /* 0x00000008090a7291 */ /* 0x001fe4000f8ec0ff */
[----:B------:R-:W-:Y:S02]  /*0470*/  UIADD3 UR8, UPT, UPT, UR8, 0x800, URZ ;  /* 0x0000080008087890 */ /* 0x000fe4000fffe0ff */
[----:B------:R-:W-:-:S02]  /*0480*/  MOV R113, UR5 ;  /* 0x0000000500717c02 */ /* 0x000fc40008000f00 */
[----:B------:R-:W-:Y:S01]  /*0490*/  IADD3 R30, PT, PT, R29, UR10, RZ ;  /* 0x0000000a1d1e7c10 */ /* 0x000fe2000fffe0ff */
[----:B------:R-:W-:Y:S01]  /*04a0*/  IMAD.WIDE.U32 R28, R28, 0x4, RZ ;  /* 0x000000041c1c7825 */ /* 0x000fe200078e00ff */
[----:B------:R-:W-:Y:S01]  /*04b0*/  ULEA UR8, UR9, UR8, 0x18 ;  /* 0x0000000809087291 */ /* 0x000fe2000f8ec0ff */
[----:B--2---:R-:W-:Y:S02]  /*04c0*/  SHF.L.U32 R103, R36, 0x3, RZ ;  /* 0x0000000324677819 */ /* 0x004fe400000006ff */
[----:B------:R-:W-:Y:S01]  /*04d0*/  LEA R99, R99, R30, 0x2 ;  /* 0x0000001e63637211 */ /* 0x000fe200078e10ff */
[----:B------:R-:W-:Y:S01]  /*04e0*/  IMAD R95, R34, R36, R95 ;  /* 0x00000024225f7224 */ /* 0x000fe200078e025f */
[----:B------:R-:W-:Y:S01]  /*04f0*/  LEA R91, R104, UR10, 0x2 ;  /* 0x0000000a685b7c11 */ /* 0x000fe2000f8e10ff */
[--C-:B------:R-:W-:Y:S01]  /*0500*/  IMAD.WIDE R30, R31, 0x4, R28.reuse ;  /* 0x000000041f1e7825 */ /* 0x100fe200078e021c */
[----:B------:R-:W-:Y:S02]  /*0510*/  IADD3 R33, PT, PT, R33, UR8, RZ ;  /* 0x0000000821217c10 */ /* 0x000fe4000fffe0ff */
[----:B------:R-:W-:Y:S01]  /*0520*/  LEA R89, R105, UR8, 0x5 ;  /* 0x0000000869597c11 */ /* 0x000fe2000f8e28ff */
[----:B------:R-:W-:Y:S01]  /*0530*/  IMAD.WIDE R28, R35, 0x4, R28 ;  /* 0x00000004231c7825 */ /* 0x000fe200078e021c */
[----:B---3--:R-:W-:-:S02]  /*0540*/  IADD3 R102, P1, PT, R30, UR14, RZ ;  /* 0x0000000e1e667c10 */ /* 0x008fc4000ff3e0ff */
[----:B------:R-:W-:Y:S02]  /*0550*/  LEA R97, R34, R33, 0x8 ;  /* 0x0000002122617211 */ /* 0x000fe400078e40ff */
[----:B------:R-:W-:Y:S02]  /*0560*/  IADD3 R100, P0, PT, R28, UR14, RZ ;  /* 0x0000000e1c647c10 */ /* 0x000fe4000ff1e0ff */
[----:B------:R-:W-:Y:S02]  /*0570*/  IADD3.X R87, PT, PT, R31, UR15, RZ, P1, !PT ;  /* 0x0000000f1f577c10 */ /* 0x000fe40008ffe4ff */
[----:B------:R-:W-:Y:S02]  /*0580*/  IADD3.X R101, PT, PT, R29, UR15, RZ, P0, !PT ;  /* 0x0000000f1d657c10 */ /* 0x000fe400087fe4ff */
[----:B------:R-:W-:Y:S02]  /*0590*/  LEA R93, R36, R95, 0x2 ;  /* 0x0000005f245d7211 */ /* 0x000fe400078e10ff */
[----:B------:R-:W-:Y:S01]  /*05a0*/  MOV R112, UR4 ;  /* 0x0000000400707c02 */ /* 0x000fe20008000f00 */
[----:B------:R-:W-:-:S06]  /*05b0*/  UMOV UR4, URZ ;  /* 0x000000ff00047c82 */ /* 0x000fcc0008000000 */
.L_x_1:
[----:B------:R-:W-:Y:S01]  /*05c0*/  MOV R28, R102 ;  /* 0x00000066001c7202 */ /* 0x000fe20000000f00 */
[--C-:B------:R-:W-:Y:S01]  /*05d0*/  IMAD.WIDE R52, R95, 0x4, R112.reuse ;  /* 0x000000045f347825 */ /* 0x100fe200078e0270 */
[----:B------:R-:W-:Y:S01]  /*05e0*/  MOV R29, R87 ;  /* 0x00000057001d7202 */ /* 0x000fe20000000f00 */
[----:B------:R-:W2:Y:S02]  /*05f0*/  LDG.E.128 R48, desc[UR12][R100.64] ;  /* 0x0000000c64307981 */ /* 0x000ea4000c1e1d00 */
[----:B------:R-:W-:Y:S02]  /*0600*/  IMAD.WIDE R60, R93, 0x4, R112 ;  /* 0x000000045d3c7825 */ /* 0x000fe400078e0270 */
[----:B------:R-:W3:Y:S04]  /*0610*/  LDG.E.128 R40, desc[UR12][R28.64] ;  /* 0x0000000c1c287981 */ /* 0x000ee8000c1e1d00 */
[----:B------:R-:W4:Y:S04]  /*0620*/  LDG.E.128 R52, desc[UR12][R52.64] ;  /* 0x0000000c34347981 */ /* 0x000f28000c1e1d00 */
[----:B------:R-:W5:Y:S04]  /*0630*/  LDG.E.128 R60, desc[UR12][R60.64] ;  /* 0x0000000c3c3c7981 */ /* 0x000f68000c1e1d00 */
[----:B--2---:R-:W-:Y:S04]  /*0640*/  STS [R99+0x80], R48 ;  /* 0x0000803063007388 */ /* 0x004fe80000000800 */
[----:B---3--:R-:W-:Y:S04]  /*0650*/  STS [R99], R40 ;  /* 0x0000002863007388 */ /* 0x008fe80000000800 */
[----:B------:R-:W-:Y:S04]  /*0660*/  STS [R99+0x100], R41 ;  /* 0x0001002963007388 */ /* 0x000fe80000000800 */
[----:B------:R-:W-:Y:S04]  /*0670*/  STS [R99+0x200], R42 ;  /* 0x0002002a63007388 */ /* 0x000fe80000000800 */
[----:B------:R-:W-:Y:S04]  /*0680*/  STS [R99+0x300], R43 ;  /* 0x0003002b63007388 */ /* 0x000fe80000000800 */
[----:B------:R-:W-:Y:S04]  /*0690*/  STS [R99+0x180], R49 ;  /* 0x0001803163007388 */ /* 0x000fe80000000800 */
[----:B------:R-:W-:Y:S04]  /*06a0*/  STS [R99+0x280], R50 ;  /* 0x0002803263007388 */ /* 0x000fe80000000800 */
[----:B------:R-:W-:Y:S04]  /*06b0*/  STS [R99+0x380], R51 ;  /* 0x0003803363007388 */ /* 0x000fe80000000800 */
[----:B----4-:R-:W-:Y:S04]  /*06c0*/  STS.128 [R97], R52 ;  /* 0x0000003461007388 */ /* 0x010fe80000000c00 */
[----:B-----5:R-:W-:Y:S01]  /*06d0*/  STS.128 [R97+0x400], R60 ;  /* 0x0004003c61007388 */ /* 0x020fe20000000c00 */
[----:B------:R-:W-:Y:S06]  /*06e0*/  BAR.SYNC.DEFER_BLOCKING 0x0 ;  /* 0x0000000000007b1d */ /* 0x000fec0000010000 */
[----:B------:R-:W-:Y:S04]  /*06f0*/  LDS.128 R28, [R91] ;  /* 0x000000005b1c7984 */ /* 0x000fe80000000c00 */
[----:B------:R-:W0:Y:S04]  /*0700*/  LDS.128 R32, [R89] ;  /* 0x0000000059207984 */ /* 0x000e280000000c00 */
[----:B------:R-:W1:Y:S04]  /*0710*/  LDS.128 R36, [R91+0x10] ;  /* 0x000010005b247984 */ /* 0x000e680000000c00 */
[----:B------:R-:W2:Y:S04]  /*0720*/  LDS.128 R40, [R89+0x10] ;  /* 0x0000100059287984 */ /* 0x000ea80000000c00 */
[----:B------:R-:W-:Y:S04]  /*0730*/  LDS.128 R48, [R89+0x100] ;  /* 0x0001000059307984 */ /* 0x000fe80000000c00 */
[----:B------:R-:W3:Y:S01]  /*0740*/  LDS.128 R52, [R91+0x110] ;  /* 0x000110005b347984 */ /* 0x000ee20000000c00 */
[-C--:B0-----:R-:W-:Y:S01]  /*0750*/  FFMA R107, R28, R32.reuse, R107 ;  /* 0x000000201c6b7223 */ /* 0x081fe2000000006b */
[-C--:B------:R-:W-:Y:S01]  /*0760*/  FFMA R96, R29, R32.reuse, R96 ;  /* 0x000000201d607223 */ /* 0x080fe20000000060 */
[-C--:B------:R-:W-:Y:S01]  /*0770*/  FFMA R69, R30, R32.reuse, R69 ;  /* 0x000000201e457223 */ /* 0x080fe20000000045 */
[-C--:B------:R-:W-:Y:S01]  /*0780*/  FFMA R76, R31, R32.reuse, R76 ;  /* 0x000000201f4c7223 */ /* 0x080fe2000000004c */
[-C--:B-1----:R-:W-:Y:S01]  /*0790*/  FFMA R21, R36, R32.reuse, R21 ;  /* 0x0000002024157223 */ /* 0x082fe20000000015 */
[-C--:B------:R-:W-:Y:S01]  /*07a0*/  FFMA R60, R37, R32.reuse, R44 ;  /* 0x00000020253c7223 */ /* 0x080fe2000000002c */
        /* <DEDUP_REMOVED lines=8> */
[C---:B------:R-:W-:Y:S01]  /*0830*/  FFMA R66, R39.reuse, R33, R66 ;  /* 0x0000002127427223 */ /* 0x040fe20000000042 */
[----:B------:R-:W-:Y:S01]  /*0840*/  FFMA R32, R39, R32, R64 ;  /* 0x0000002027207223 */ /* 0x000fe20000000040 */
[-C--:B------:R-:W-:Y:S01]  /*0850*/  FFMA R111, R28, R34.reuse, R111 ;  /* 0x000000221c6f7223 */ /* 0x080fe2000000006f */
[-C--:B------:R-:W-:Y:S01]  /*0860*/  FFMA R98, R29, R34.reuse, R98 ;  /* 0x000000221d627223 */ /* 0x080fe20000000062 */
[-C--:B------:R-:W-:Y:S01]  /*0870*/  FFMA R77, R30, R34.reuse, R77 ;  /* 0x000000221e4d7223 */ /* 0x080fe2000000004d */
[-C--:B------:R-:W-:Y:S01]  /*0880*/  FFMA R80, R31, R34.reuse, R80 ;  /* 0x000000221f507223 */ /* 0x080fe20000000050 */
[-C--:B------:R-:W-:Y:S01]  /*0890*/  FFMA R23, R36, R34.reuse, R23 ;  /* 0x0000002224177223 */ /* 0x080fe20000000017 */
[-C--:B------:R-:W-:Y:S01]  /*08a0*/  FFMA R58, R37, R34.reuse, R58 ;  /* 0x00000022253a7223 */ /* 0x080fe2000000003a */
[-C--:B------:R-:W-:Y:S01]  /*08b0*/  FFMA R33, R38, R34.reuse, R47 ;  /* 0x0000002226217223 */ /* 0x080fe2000000002f */
[----:B------:R-:W-:Y:S01]  /*08c0*/  FFMA R34, R39, R34, R68 ;  /* 0x0000002227227223 */ /* 0x000fe20000000044 */
[-C--:B------:R-:W-:Y:S01]  /*08d0*/  FFMA R88, R29, R35.reuse, R88 ;  /* 0x000000231d587223 */ /* 0x080fe20000000058 */
[----:B------:R-:W-:Y:S01]  /*08e0*/  FFMA R70, R31, R35, R70 ;  /* 0x000000231f467223 */ /* 0x000fe20000000046 */
[C---:B--2---:R-:W-:Y:S01]  /*08f0*/  FFMA R82, R29.reuse, R40, R82 ;  /* 0x000000281d527223 */ /* 0x044fe20000000052 */
[C---:B------:R-:W-:Y:S01]  /*0900*/  FFMA R84, R29.reuse, R41, R84 ;  /* 0x000000291d547223 */ /* 0x040fe20000000054 */
[C---:B------:R-:W-:Y:S01]  /*0910*/  FFMA R67, R29.reuse, R42, R67 ;  /* 0x0000002a1d437223 */ /* 0x040fe20000000043 */
[----:B------:R-:W-:Y:S01]  /*0920*/  FFMA R86, R29, R43, R86 ;  /* 0x0000002b1d567223 */ /* 0x000fe20000000056 */
[C---:B------:R-:W-:Y:S01]  /*0930*/  FFMA R64, R31.reuse, R40, R6 ;  /* 0x000000281f407223 */ /* 0x040fe20000000006 */
[C---:B------:R-:W-:Y:S01]  /*0940*/  FFMA R10, R31.reuse, R41, R10 ;  /* 0x000000291f0a7223 */ /* 0x040fe2000000000a */
[C---:B------:R-:W-:Y:S01]  /*0950*/  FFMA R11, R31.reuse, R42, R11 ;  /* 0x0000002a1f0b7223 */ /* 0x040fe2000000000b */
[----:B------:R-:W-:Y:S01]  /*0960*/  FFMA R8, R31, R43, R8 ;  /* 0x0000002b1f087223 */ /* 0x000fe20000000008 */
[----:B------:R-:W0:Y:S01]  /*0970*/  LDS.128 R44, [R91+0x100] ;  /* 0x000100005b2c7984 */ /* 0x000e220000000c00 */
[C---:B------:R-:W-:Y:S01]  /*0980*/  FFMA R29, R36.reuse, R40, R5 ;  /* 0x00000028241d7223 */ /* 0x040fe20000000005 */
[C---:B------:R-:W-:Y:S01]  /*0990*/  FFMA R68, R36.reuse, R41, R4 ;  /* 0x0000002924447223 */ /* 0x040fe20000000004 */
[----:B------:R-:W-:-:S02]  /*09a0*/  FFMA R31, R36, R42, R7 ;  /* 0x0000002a241f7223 */ /* 0x000fc40000000007 */
[----:B------:R-:W1:Y:S01]  /*09b0*/  LDS.128 R4, [R89+0x110] ;  /* 0x0001100059047984 */ /* 0x000e620000000c00 */
[-C--:B------:R-:W-:Y:S01]  /*09c0*/  FFMA R83, R28, R35.reuse, R83 ;  /* 0x000000231c537223 */ /* 0x080fe20000000053 */
[-C--:B------:R-:W-:Y:S01]  /*09d0*/  FFMA R65, R30, R35.reuse, R65 ;  /* 0x000000231e417223 */ /* 0x080fe20000000041 */
[----:B------:R-:W-:Y:S01]  /*09e0*/  FFMA R9, R36, R35, R9 ;  /* 0x0000002324097223 */ /* 0x000fe20000000009 */
[C---:B------:R-:W-:Y:S01]  /*09f0*/  FFMA R81, R28.reuse, R40, R81 ;  /* 0x000000281c517223 */ /* 0x040fe20000000051 */
[CC--:B------:R-:W-:Y:S01]  /*0a00*/  FFMA R90, R28.reuse, R41.reuse, R90 ;  /* 0x000000291c5a7223 */ /* 0x0c0fe2000000005a */
[----:B------:R-:W-:Y:S01]  /*0a10*/  FFMA R79, R28, R42, R79 ;  /* 0x0000002a1c4f7223 */ /* 0x000fe2000000004f */
[C---:B------:R-:W-:Y:S01]  /*0a20*/  FFMA R57, R30.reuse, R40, R57 ;  /* 0x000000281e397223 */ /* 0x040fe20000000039 */
[C---:B------:R-:W-:Y:S01]  /*0a30*/  FFMA R72, R30.reuse, R41, R72 ;  /* 0x000000291e487223 */ /* 0x040fe20000000048 */
[----:B------:R-:W-:Y:S01]  /*0a40*/  FFMA R59, R30, R42, R59 ;  /* 0x0000002a1e3b7223 */ /* 0x000fe2000000003b */
[-C--:B------:R-:W-:Y:S01]  /*0a50*/  FFMA R2, R37, R35.reuse, R2 ;  /* 0x0000002325027223 */ /* 0x080fe20000000002 */
[-C--:B------:R-:W-:Y:S01]  /*0a60*/  FFMA R3, R38, R35.reuse, R3 ;  /* 0x0000002326037223 */ /* 0x080fe20000000003 */
[----:B------:R-:W-:Y:S01]  /*0a70*/  FFMA R0, R39, R35, R0 ;  /* 0x0000002327007223 */ /* 0x000fe20000000000 */
[-C--:B------:R-:W-:Y:S01]  /*0a80*/  FFMA R28, R28, R43.reuse, R92 ;  /* 0x0000002b1c1c7223 */ /* 0x080fe2000000005c */
[----:B------:R-:W-:Y:S01]  /*0a90*/  FFMA R30, R30, R43, R74 ;  /* 0x0000002b1e1e7223 */ /* 0x000fe2000000004a */
[C---:B------:R-:W-:Y:S01]  /*0aa0*/  FFMA R74, R37.reuse, R40, R12 ;  /* 0x00000028254a7223 */ /* 0x040fe2000000000c */
[C---:B------:R-:W-:Y:S01]  /*0ab0*/  FFMA R92, R37.reuse, R41, R14 ;  /* 0x00000029255c7223 */ /* 0x040fe2000000000e */
[C---:B------:R-:W-:Y:S01]  /*0ac0*/  FFMA R35, R37.reuse, R42, R13 ;  /* 0x0000002a25237223 */ /* 0x040fe2000000000d */
[----:B------:R-:W-:Y:S01]  /*0ad0*/  FFMA R106, R37, R43, R20 ;  /* 0x0000002b256a7223 */ /* 0x000fe20000000014 */
[C---:B------:R-:W-:Y:S01]  /*0ae0*/  FFMA R37, R38.reuse, R40, R15 ;  /* 0x0000002826257223 */ /* 0x040fe2000000000f */
[CC--:B------:R-:W-:Y:S01]  /*0af0*/  FFMA R108, R38.reuse, R41.reuse, R18 ;  /* 0x00000029266c7223 */ /* 0x0c0fe20000000012 */
[----:B------:R-:W-:Y:S01]  /*0b00*/  FFMA R63, R38, R42, R17 ;  /* 0x0000002a263f7223 */ /* 0x000fe20000000011 */
[----:B------:R-:W-:Y:S01]  /*0b10*/  FFMA R26, R39, R41, R26 ;  /* 0x00000029271a7223 */ /* 0x000fe2000000001a */
[-C--:B---3--:R-:W-:Y:S01]  /*0b20*/  FFMA R25, R52, R49.reuse, R25 ;  /* 0x0000003134197223 */ /* 0x088fe20000000019 */
[-C--:B------:R-:W-:Y:S01]  /*0b30*/  FFMA R62, R53, R49.reuse, R62 ;  /* 0x00000031353e7223 */ /* 0x080fe2000000003e */
[-C--:B------:R-:W-:Y:S01]  /*0b40*/  FFMA R61, R54, R49.reuse, R61 ;  /* 0x00000031363d7223 */ /* 0x080fe2000000003d */
[----:B------:R-:W-:Y:S01]  /*0b50*/  FFMA R66, R55, R49, R66 ;  /* 0x0000003137427223 */ /* 0x000fe20000000042 */
[-C--:B------:R-:W-:Y:S01]  /*0b60*/  FFMA R36, R36, R43.reuse, R16 ;  /* 0x0000002b24247223 */ /* 0x080fe20000000010 */
[-C--:B------:R-:W-:Y:S01]  /*0b70*/  FFMA R38, R38, R43.reuse, R22 ;  /* 0x0000002b26267223 */ /* 0x080fe20000000016 */
[C---:B------:R-:W-:Y:S01]  /*0b80*/  FFMA R24, R39.reuse, R40, R24 ;  /* 0x0000002827187223 */ /* 0x040fe20000000018 */
[C---:B------:R-:W-:Y:S01]  /*0b90*/  FFMA R41, R39.reuse, R42, R19 ;  /* 0x0000002a27297223 */ /* 0x040fe20000000013 */
[----:B------:R-:W-:Y:S01]  /*0ba0*/  FFMA R56, R39, R43, R56 ;  /* 0x0000002b27387223 */ /* 0x000fe20000000038 */
[C---:B------:R-:W-:Y:S01]  /*0bb0*/  FFMA R39, R52.reuse, R48, R21 ;  /* 0x0000003034277223 */ /* 0x040fe20000000015 */
[----:B------:R-:W-:Y:S01]  /*0bc0*/  FFMA R43, R52, R50, R23 ;  /* 0x00000032342b7223 */ /* 0x000fe20000000017 */
[----:B------:R-:W-:Y:S01]  /*0bd0*/  LDS.128 R12, [R91+0x200] ;  /* 0x000200005b0c7984 */ /* 0x000fe20000000c00 */
[-C--:B0-----:R-:W-:Y:S01]  /*0be0*/  FFMA R109, R44, R49.reuse, R109 ;  /* 0x000000312c6d7223 */ /* 0x081fe2000000006d */
[-C--:B------:R-:W-:Y:S01]  /*0bf0*/  FFMA R94, R45, R49.reuse, R94 ;  /* 0x000000312d5e7223 */ /* 0x080fe2000000005e */
[-C--:B------:R-:W-:Y:S01]  /*0c00*/  FFMA R71, R46, R49.reuse, R71 ;  /* 0x000000312e477223 */ /* 0x080fe20000000047 */
[----:B------:R-:W-:Y:S01]  /*0c10*/  FFMA R78, R47, R49, R78 ;  /* 0x000000312f4e7223 */ /* 0x000fe2000000004e */
[C---:B------:R-:W-:Y:S01]  /*0c20*/  FFMA R96, R45.reuse, R48, R96 ;  /* 0x000000302d607223 */ /* 0x040fe20000000060 */
[CC--:B------:R-:W-:Y:S01]  /*0c30*/  FFMA R98, R45.reuse, R50.reuse, R98 ;  /* 0x000000322d627223 */ /* 0x0c0fe20000000062 */
[----:B------:R-:W-:Y:S01]  /*0c40*/  FFMA R49, R54, R50, R33 ;  /* 0x0000003236317223 */ /* 0x000fe20000000021 */
[C---:B------:R-:W-:Y:S01]  /*0c50*/  FFMA R88, R45.reuse, R51, R88 ;  /* 0x000000332d587223 */ /* 0x040fe20000000058 */
[C---:B-1----:R-:W-:Y:S01]  /*0c60*/  FFMA R82, R45.reuse, R4, R82 ;  /* 0x000000042d527223 */ /* 0x042fe20000000052 */
[C---:B------:R-:W-:Y:S01]  /*0c70*/  FFMA R84, R45.reuse, R5, R84 ;  /* 0x000000052d547223 */ /* 0x040fe20000000054 */
[CC--:B------:R-:W-:Y:S01]  /*0c80*/  FFMA R67, R45.reuse, R6.reuse, R67 ;  /* 0x000000062d437223 */ /* 0x0c0fe20000000043 */
[----:B------:R-:W-:Y:S01]  /*0c90*/  FFMA R86, R45, R7, R86 ;  /* 0x000000072d567223 */ /* 0x000fe20000000056 */
[----:B------:R-:W-:Y:S01]  /*0ca0*/  FFMA R33, R52, R51, R9 ;  /* 0x0000003334217223 */ /* 0x000fe20000000009 */
[C---:B------:R-:W-:Y:S01]  /*0cb0*/  FFMA R40, R47.reuse, R5, R10 ;  /* 0x000000052f287223 */ /* 0x040fe2000000000a */
[C---:B------:R-:W-:Y:S01]  /*0cc0*/  FFMA R45, R47.reuse, R6, R11 ;  /* 0x000000062f2d7223 */ /* 0x040fe2000000000b */
[C---:B------:R-:W-:Y:S01]  /*0cd0*/  FFMA R42, R47.reuse, R7, R8 ;  /* 0x000000072f2a7223 */ /* 0x040fe20000000008 */
[----:B------:R-:W0:Y:S04]  /*0ce0*/  LDS.128 R16, [R89+0x200] ;  /* 0x0002000059107984 */ /* 0x000e280000000c00 */
[----:B------:R-:W1:Y:S04]  /*0cf0*/  LDS.128 R20, [R91+0x210] ;  /* 0x000210005b147984 */ /* 0x000e680000000c00 */
[----:B------:R-:W2:Y:S01]  /*0d00*/  LDS.128 R8, [R89+0x210] ;  /* 0x0002100059087984 */ /* 0x000ea20000000c00 */
[-C--:B------:R-:W-:Y:S01]  /*0d10*/  FFMA R107, R44, R48.reuse, R107 ;  /* 0x000000302c6b7223 */ /* 0x080fe2000000006b */
[-C--:B------:R-:W-:Y:S01]  /*0d20*/  FFMA R69, R46, R48.reuse, R69 ;  /* 0x000000302e457223 */ /* 0x080fe20000000045 */
[----:B------:R-:W-:Y:S01]  /*0d30*/  FFMA R27, R54, R48, R27 ;  /* 0x00000030361b7223 */ /* 0x000fe2000000001b */
[-C--:B------:R-:W-:Y:S01]  /*0d40*/  FFMA R111, R44, R50.reuse, R111 ;  /* 0x000000322c6f7223 */ /* 0x080fe2000000006f */
[----:B------:R-:W-:Y:S01]  /*0d50*/  FFMA R77, R46, R50, R77 ;  /* 0x000000322e4d7223 */ /* 0x000fe2000000004d */
        /* <DEDUP_REMOVED lines=8> */
[C---:B------:R-:W-:Y:S01]  /*0de0*/  FFMA R76, R47.reuse, R48, R76 ;  /* 0x000000302f4c7223 */ /* 0x040fe2000000004c */
[C---:B------:R-:W-:Y:S01]  /*0df0*/  FFMA R80, R47.reuse, R50, R80 ;  /* 0x000000322f507223 */ /* 0x040fe20000000050 */
[C---:B------:R-:W-:Y:S01]  /*0e00*/  FFMA R70, R47.reuse, R51, R70 ;  /* 0x000000332f467223 */ /* 0x040fe20000000046 */
[-C--:B------:R-:W-:Y:S01]  /*0e10*/  FFMA R44, R44, R7.reuse, R28 ;  /* 0x000000072c2c7223 */ /* 0x080fe2000000001c */
[----:B------:R-:W-:Y:S01]  /*0e20*/  FFMA R46, R46, R7, R30 ;  /* 0x000000072e2e7223 */ /* 0x000fe2000000001e */
[----:B------:R-:W-:Y:S01]  /*0e30*/  FFMA R64, R47, R4, R64 ;  /* 0x000000042f407223 */ /* 0x000fe20000000040 */
[-C--:B------:R-:W-:Y:S01]  /*0e40*/  FFMA R60, R53, R48.reuse, R60 ;  /* 0x00000030353c7223 */ /* 0x080fe2000000003c */
[----:B------:R-:W-:Y:S01]  /*0e50*/  FFMA R32, R55, R48, R32 ;  /* 0x0000003037207223 */ /* 0x000fe20000000020 */
[-C--:B------:R-:W-:Y:S01]  /*0e60*/  FFMA R58, R53, R50.reuse, R58 ;  /* 0x00000032353a7223 */ /* 0x080fe2000000003a */
[----:B------:R-:W-:Y:S01]  /*0e70*/  FFMA R34, R55, R50, R34 ;  /* 0x0000003237227223 */ /* 0x000fe20000000022 */
[-C--:B------:R-:W-:Y:S01]  /*0e80*/  FFMA R2, R53, R51.reuse, R2 ;  /* 0x0000003335027223 */ /* 0x080fe20000000002 */
[-C--:B------:R-:W-:Y:S01]  /*0e90*/  FFMA R3, R54, R51.reuse, R3 ;  /* 0x0000003336037223 */ /* 0x080fe20000000003 */
[----:B------:R-:W-:Y:S01]  /*0ea0*/  FFMA R0, R55, R51, R0 ;  /* 0x0000003337007223 */ /* 0x000fe20000000000 */
[C---:B------:R-:W-:Y:S01]  /*0eb0*/  FFMA R74, R53.reuse, R4, R74 ;  /* 0x00000004354a7223 */ /* 0x040fe2000000004a */
[C---:B------:R-:W-:Y:S01]  /*0ec0*/  FFMA R92, R53.reuse, R5, R92 ;  /* 0x00000005355c7223 */ /* 0x040fe2000000005c */
[C---:B------:R-:W-:Y:S01]  /*0ed0*/  FFMA R35, R53.reuse, R6, R35 ;  /* 0x0000000635237223 */ /* 0x040fe20000000023 */
        /* <DEDUP_REMOVED lines=13> */
[-C--:B0-----:R-:W-:Y:S01]  /*0fb0*/  FFMA R107, R12, R16.reuse, R107 ;  /* 0x000000100c6b7223 */ /* 0x081fe2000000006b */
[-C--:B------:R-:W-:Y:S01]  /*0fc0*/  FFMA R96, R13, R16.reuse, R96 ;  /* 0x000000100d607223 */ /* 0x080fe20000000060 */
[-C--:B------:R-:W-:Y:S01]  /*0fd0*/  FFMA R69, R14, R16.reuse, R69 ;  /* 0x000000100e457223 */ /* 0x080fe20000000045 */
[-C--:B------:R-:W-:Y:S01]  /*0fe0*/  FFMA R76, R15, R16.reuse, R76 ;  /* 0x000000100f4c7223 */ /* 0x080fe2000000004c */
[----:B-1----:R-:W-:Y:S01]  /*0ff0*/  FFMA R53, R22, R16, R27 ;  /* 0x0000001016357223 */ /* 0x002fe2000000001b */
[-C--:B------:R-:W-:Y:S01]  /*1000*/  FFMA R109, R12, R17.reuse, R109 ;  /* 0x000000110c6d7223 */ /* 0x080fe2000000006d */
[-C--:B------:R-:W-:Y:S01]  /*1010*/  FFMA R94, R13, R17.reuse, R94 ;  /* 0x000000110d5e7223 */ /* 0x080fe2000000005e */
[-C--:B------:R-:W-:Y:S01]  /*1020*/  FFMA R71, R14, R17.reuse, R71 ;  /* 0x000000110e477223 */ /* 0x080fe20000000047 */
[-C--:B------:R-:W-:Y:S01]  /*1030*/  FFMA R78, R15, R17.reuse, R78 ;  /* 0x000000110f4e7223 */ /* 0x080fe2000000004e */
[----:B------:R-:W-:Y:S01]  /*1040*/  FFMA R55, R20, R17, R25 ;  /* 0x0000001114377223 */ /* 0x000fe20000000019 */
        /* <DEDUP_REMOVED lines=24> */
[----:B------:R-:W-:Y:S04]  /*11d0*/  LDS.128 R4, [R91+0x300] ;  /* 0x000300005b047984 */ /* 0x000fe80000000c00 */
[----:B------:R-:W0:Y:S04]  /*11e0*/  LDS.128 R24, [R89+0x300] ;  /* 0x0003000059187984 */ /* 0x000e280000000c00 */
[----:B------:R-:W1:Y:S01]  /*11f0*/  LDS.128 R12, [R89+0x310] ;  /* 0x00031000590c7984 */ /* 0x000e620000000c00 */
[-C--:B------:R-:W-:Y:S01]  /*1200*/  FFMA R39, R20, R16.reuse, R39 ;  /* 0x0000001014277223 */ /* 0x080fe20000000027 */
[-C--:B------:R-:W-:Y:S01]  /*1210*/  FFMA R60, R21, R16.reuse, R60 ;  /* 0x00000010153c7223 */ /* 0x080fe2000000003c */
[----:B------:R-:W-:Y:S01]  /*1220*/  FFMA R32, R23, R16, R32 ;  /* 0x0000001017207223 */ /* 0x000fe20000000020 */
[-C--:B------:R-:W-:Y:S01]  /*1230*/  FFMA R62, R21, R17.reuse, R62 ;  /* 0x00000011153e7223 */ /* 0x080fe2000000003e */
[-C--:B------:R-:W-:Y:S01]  /*1240*/  FFMA R61, R22, R17.reuse, R61 ;  /* 0x00000011163d7223 */ /* 0x080fe2000000003d */
[----:B------:R-:W-:Y:S01]  /*1250*/  FFMA R66, R23, R17, R66 ;  /* 0x0000001117427223 */ /* 0x000fe20000000042 */
[-C--:B------:R-:W-:Y:S01]  /*1260*/  FFMA R43, R20, R18.reuse, R43 ;  /* 0x00000012142b7223 */ /* 0x080fe2000000002b */
[-C--:B------:R-:W-:Y:S01]  /*1270*/  FFMA R58, R21, R18.reuse, R58 ;  /* 0x00000012153a7223 */ /* 0x080fe2000000003a */
[-C--:B------:R-:W-:Y:S01]  /*1280*/  FFMA R49, R22, R18.reuse, R49 ;  /* 0x0000001216317223 */ /* 0x080fe20000000031 */
[----:B------:R-:W-:Y:S01]  /*1290*/  FFMA R34, R23, R18, R34 ;  /* 0x0000001217227223 */ /* 0x000fe20000000022 */
[----:B------:R-:W2:Y:S01]  /*12a0*/  LDS.128 R28, [R91+0x310] ;  /* 0x000310005b1c7984 */ /* 0x000ea20000000c00 */
[-C--:B------:R-:W-:Y:S01]  /*12b0*/  FFMA R33, R20, R19.reuse, R33 ;  /* 0x0000001314217223 */ /* 0x080fe20000000021 */
        /* <DEDUP_REMOVED lines=19> */
[----:B------:R-:W-:Y:S01]  /*13f0*/  LDS.128 R16, [R89+0x400] ;  /* 0x0004000059107984 */ /* 0x000fe20000000c00 */
[-C--:B0-----:R-:W-:Y:S01]  /*1400*/  FFMA R107, R4, R24.reuse, R107 ;  /* 0x00000018046b7223 */ /* 0x081fe2000000006b */
        /* <DEDUP_REMOVED lines=15> */
[C---:B-1----:R-:W-:Y:S01]  /*1500*/  FFMA R81, R4.reuse, R12, R81 ;  /* 0x0000000c04517223 */ /* 0x042fe20000000051 */
        /* <DEDUP_REMOVED lines=15> */
[----:B------:R-:W0:Y:S04]  /*1600*/  LDS.128 R8, [R91+0x400] ;  /* 0x000400005b087984 */ /* 0x000e280000000c00 */
[----:B------:R-:W1:Y:S04]  /*1610*/  LDS.128 R4, [R89+0x410] ;  /* 0x0004100059047984 */ /* 0x000e680000000c00 */
[----:B------:R-:W3:Y:S01]  /*1620*/  LDS.128 R20, [R91+0x410] ;  /* 0x000410005b147984 */ /* 0x000ee20000000c00 */
[-C--:B--2---:R-:W-:Y:S01]  /*1630*/  FFMA R39, R28, R24.reuse, R39 ;  /* 0x000000181c277223 */ /* 0x084fe20000000027 */
        /* <DEDUP_REMOVED lines=43> */
[----:B------:R-:W-:Y:S01]  /*18f0*/  LDS.128 R12, [R91+0x500] ;  /* 0x000500005b0c7984 */ /* 0x000fe20000000c00 */
[-C--:B------:R-:W-:Y:S01]  /*1900*/  FFMA R83, R8, R19.reuse, R83 ;  /* 0x0000001308537223 */ /* 0x080fe20000000053 */
[-C--:B------:R-:W-:Y:S01]  /*1910*/  FFMA R88, R9, R19.reuse, R88 ;  /* 0x0000001309587223 */ /* 0x080fe20000000058 */
[-C--:B------:R-:W-:Y:S01]  /*1920*/  FFMA R65, R10, R19.reuse, R65 ;  /* 0x000000130a417223 */ /* 0x080fe20000000041 */
[----:B------:R-:W0:Y:S01]  /*1930*/  LDS.128 R24, [R89+0x500] ;  /* 0x0005000059187984 */ /* 0x000e220000000c00 */
[----:B------:R-:W-:Y:S01]  /*1940*/  FFMA R70, R11, R19, R70 ;  /* 0x000000130b467223 */ /* 0x000fe20000000046 */
[C---:B-1----:R-:W-:Y:S01]  /*1950*/  FFMA R81, R8.reuse, R4, R81 ;  /* 0x0000000408517223 */ /* 0x042fe20000000051 */
[C---:B------:R-:W-:Y:S01]  /*1960*/  FFMA R90, R8.reuse, R5, R90 ;  /* 0x00000005085a7223 */ /* 0x040fe2000000005a */
[----:B------:R-:W1:Y:S01]  /*1970*/  LDS.128 R28, [R91+0x510] ;  /* 0x000510005b1c7984 */ /* 0x000e620000000c00 */
        /* <DEDUP_REMOVED lines=13> */
[----:B------:R-:W-:-:S02]  /*1a50*/  FFMA R42, R11, R7, R42 ;  /* 0x000000070b2a7223 */ /* 0x000fc4000000002a */
[----:B------:R-:W2:Y:S01]  /*1a60*/  LDS.128 R8, [R89+0x510] ;  /* 0x0005100059087984 */ /* 0x000ea20000000c00 */
[-C--:B---3--:R-:W-:Y:S01]  /*1a70*/  FFMA R39, R20, R16.reuse, R39 ;  /* 0x0000001014277223 */ /* 0x088fe20000000027 */
        /* <DEDUP_REMOVED lines=21> */
[-C--:B------:R-:W-:Y:S01]  /*1bd0*/  FFMA R52, R20, R7.reuse, R36 ;  /* 0x0000000714347223 */ /* 0x080fe20000000024 */
        /* <DEDUP_REMOVED lines=8> */
[----:B------:R-:W-:Y:S01]  /*1c60*/  FFMA R56, R23, R7, R56 ;  /* 0x0000000717387223 */ /* 0x000fe20000000038 */
[-C--:B0-----:R-:W-:Y:S01]  /*1c70*/  FFMA R107, R12, R24.reuse, R107 ;  /* 0x000000180c6b7223 */ /* 0x081fe2000000006b */
[-C--:B------:R-:W-:Y:S01]  /*1c80*/  FFMA R96, R13, R24.reuse, R96 ;  /* 0x000000180d607223 */ /* 0x080fe20000000060 */
[-C--:B------:R-:W-:Y:S01]  /*1c90*/  FFMA R69, R14, R24.reuse, R69 ;  /* 0x000000180e457223 */ /* 0x080fe20000000045 */
[-C--:B------:R-:W-:Y:S01]  /*1ca0*/  FFMA R76, R15, R24.reuse, R76 ;  /* 0x000000180f4c7223 */ /* 0x080fe2000000004c */
[-C--:B-1----:R-:W-:Y:S01]  /*1cb0*/  FFMA R5, R28, R24.reuse, R39 ;  /* 0x000000181c057223 */ /* 0x082fe20000000027 */
        /* <DEDUP_REMOVED lines=17> */
[C---:B--2---:R-:W-:Y:S01]  /*1dd0*/  FFMA R81, R12.reuse, R8, R81 ;  /* 0x000000080c517223 */ /* 0x044fe20000000051 */
        /* <DEDUP_REMOVED lines=17> */
[-C--:B------:R-:W-:Y:S01]  /*1ef0*/  FFMA R43, R28, R26.reuse, R43 ;  /* 0x0000001a1c2b7223 */ /* 0x080fe2000000002b */
[-C--:B------:R-:W-:Y:S01]  /*1f00*/  FFMA R58, R29, R26.reuse, R58 ;  /* 0x0000001a1d3a7223 */ /* 0x080fe2000000003a */
[-C--:B------:R-:W-:Y:S01]  /*1f10*/  FFMA R49, R30, R26.reuse, R49 ;  /* 0x0000001a1e317223 */ /* 0x080fe20000000031 */
[----:B------:R-:W-:Y:S01]  /*1f20*/  FFMA R34, R31, R26, R34 ;  /* 0x0000001a1f227223 */ /* 0x000fe20000000022 */
[C---:B------:R-:W-:Y:S01]  /*1f30*/  FFMA R33, R28.reuse, R27, R33 ;  /* 0x0000001b1c217223 */ /* 0x040fe20000000021 */
[C---:B------:R-:W-:Y:S01]  /*1f40*/  FFMA R35, R29.reuse, R10, R35 ;  /* 0x0000000a1d237223 */ /* 0x040fe20000000023 */
        /* <DEDUP_REMOVED lines=12> */
[----:B------:R-:W-:Y:S01]  /*2010*/  FFMA R26, R29, R8, R74 ;  /* 0x000000081d1a7223 */ /* 0x000fe2000000004a */
[-C--:B0-----:R-:W-:Y:S01]  /*2020*/  FFMA R107, R20, R36.reuse, R107 ;  /* 0x00000024146b7223 */ /* 0x081fe2000000006b */
[-C--:B------:R-:W-:Y:S01]  /*2030*/  FFMA R96, R21, R36.reuse, R96 ;  /* 0x0000002415607223 */ /* 0x080fe20000000060 */
[-C--:B------:R-:W-:Y:S01]  /*2040*/  FFMA R69, R22, R36.reuse, R69 ;  /* 0x0000002416457223 */ /* 0x080fe20000000045 */
[-C--:B------:R-:W-:Y:S01]  /*2050*/  FFMA R76, R23, R36.reuse, R76 ;  /* 0x00000024174c7223 */ /* 0x080fe2000000004c */
[-C--:B-1----:R-:W-:Y:S01]  /*2060*/  FFMA R9, R16, R36.reuse, R5 ;  /* 0x0000002410097223 */ /* 0x082fe20000000005 */
[-C--:B------:R-:W-:Y:S01]  /*2070*/  FFMA R60, R17, R36.reuse, R60 ;  /* 0x00000024113c7223 */ /* 0x080fe2000000003c */
[----:B------:R-:W-:Y:S01]  /*2080*/  FFMA R53, R18, R36, R53 ;  /* 0x0000002412357223 */ /* 0x000fe20000000035 */
[-C--:B------:R-:W-:Y:S01]  /*2090*/  FFMA R111, R20, R38.reuse, R111 ;  /* 0x00000026146f7223 */ /* 0x080fe2000000006f */
[-C--:B------:R-:W-:Y:S01]  /*20a0*/  FFMA R98, R21, R38.reuse, R98 ;  /* 0x0000002615627223 */ /* 0x080fe20000000062 */
[-C--:B------:R-:W-:Y:S01]  /*20b0*/  FFMA R77, R22, R38.reuse, R77 ;  /* 0x00000026164d7223 */ /* 0x080fe2000000004d */
[-C--:B------:R-:W-:Y:S01]  /*20c0*/  FFMA R80, R23, R38.reuse, R80 ;  /* 0x0000002617507223 */ /* 0x080fe20000000050 */
[-C--:B------:R-:W-:Y:S01]  /*20d0*/  FFMA R43, R16, R38.reuse, R43 ;  /* 0x00000026102b7223 */ /* 0x080fe2000000002b */
[-C--:B------:R-:W-:Y:S01]  /*20e0*/  FFMA R58, R17, R38.reuse, R58 ;  /* 0x00000026113a7223 */ /* 0x080fe2000000003a */
[----:B------:R-:W-:Y:S01]  /*20f0*/  FFMA R49, R18, R38, R49 ;  /* 0x0000002612317223 */ /* 0x000fe20000000031 */
[----:B------:R-:W-:Y:S01]  /*2100*/  FFMA R25, R30, R8, R73 ;  /* 0x000000081e197223 */ /* 0x000fe20000000049 */
[C---:B------:R-:W-:Y:S01]  /*2110*/  FFMA R36, R19.reuse, R36, R32 ;  /* 0x0000002413247223 */ /* 0x040fe20000000020 */
[----:B------:R-:W-:Y:S01]  /*2120*/  FFMA R38, R19, R38, R34 ;  /* 0x0000002613267223 */ /* 0x000fe20000000022 */
[----:B------:R-:W-:Y:S01]  /*2130*/  FFMA R11, R16, R39, R33 ;  /* 0x00000027100b7223 */ /* 0x000fe20000000021 */
[-C--:B------:R-:W-:Y:S01]  /*2140*/  FFMA R2, R29, R27.reuse, R2 ;  /* 0x0000001b1d027223 */ /* 0x080fe20000000002 */
[-C--:B------:R-:W-:Y:S01]  /*2150*/  FFMA R3, R30, R27.reuse, R3 ;  /* 0x0000001b1e037223 */ /* 0x080fe20000000003 */
[----:B--2---:R-:W-:Y:S01]  /*2160*/  FFMA R115, R17, R14, R35 ;  /* 0x0000000e11737223 */ /* 0x004fe20000000023 */
[C---:B------:R-:W-:Y:S01]  /*2170*/  FFMA R0, R31.reuse, R27, R0 ;  /* 0x0000001b1f007223 */ /* 0x040fe20000000000 */
[C---:B------:R-:W-:Y:S01]  /*2180*/  FFMA R47, R28.reuse, R8, R47 ;  /* 0x000000081c2f7223 */ /* 0x040fe2000000002f */
[-C--:B------:R-:W-:Y:S01]  /*2190*/  FFMA R51, R28, R10.reuse, R51 ;  /* 0x0000000a1c337223 */ /* 0x080fe20000000033 */
[----:B------:R-:W-:Y:S01]  /*21a0*/  FFMA R63, R30, R10, R63 ;  /* 0x0000000a1e3f7223 */ /* 0x000fe2000000003f */
[C---:B------:R-:W-:Y:S01]  /*21b0*/  FFMA R48, R31.reuse, R8, R48 ;  /* 0x000000081f307223 */ /* 0x040fe20000000030 */
[----:B------:R-:W-:Y:S01]  /*21c0*/  FFMA R41, R31, R10, R41 ;  /* 0x0000000a1f297223 */ /* 0x000fe20000000029 */
[----:B------:R-:W-:Y:S04]  /*21d0*/  LDS.128 R72, [R91+0x700] ;  /* 0x000700005b487984 */ /* 0x000fe80000000c00 */
[----:B------:R-:W0:Y:S04]  /*21e0*/  LDS.128 R4, [R89+0x700] ;  /* 0x0007000059047984 */ /* 0x000e280000000c00 */
[----:B------:R-:W1:Y:S04]  /*21f0*/  LDS.128 R32, [R89+0x710] ;  /* 0x0007100059207984 */ /* 0x000e680000000c00 */
[----:B------:R-:W2:Y:S01]  /*2200*/  LDS.128 R28, [R91+0x710] ;  /* 0x000710005b1c7984 */ /* 0x000ea20000000c00 */
[----:B------:R-:W-:Y:S01]  /*2210*/  UIADD3 UR4, UPT, UPT, UR4, 0x8, URZ ;  /* 0x0000000804047890 */ /* 0x000fe2000fffe0ff */
[----:B------:R-:W-:-:S05]  /*2220*/  FFMA R83, R20, R39, R83 ;  /* 0x0000002714537223 */ /* 0x000fca0000000053 */
[----:B------:R-:W-:Y:S01]  /*2230*/  ISETP.LE.U32.AND P0, PT, R85, UR4, PT ;  /* 0x0000000455007c0c */ /* 0x000fe2000bf03070 */
        /* <DEDUP_REMOVED lines=15> */
[-C--:B------:R-:W-:Y:S01]  /*2330*/  FFMA R16, R16, R15.reuse, R52 ;  /* 0x0000000f10107223 */ /* 0x080fe20000000034 */
[----:B------:R-:W-:Y:S01]  /*2340*/  FFMA R20, R20, R15, R44 ;  /* 0x0000000f14147223 */ /* 0x000fe2000000002c */
[CC--:B------:R-:W-:Y:S01]  /*2350*/  FFMA R52, R17.reuse, R12.reuse, R26 ;  /* 0x0000000c11347223 */ /* 0x0c0fe2000000001a */
[CC--:B------:R-:W-:Y:S01]  /*2360*/  FFMA R71, R22.reuse, R37.reuse, R71 ;  /* 0x0000002516477223 */ /* 0x0c0fe20000000047 */
[C---:B------:R-:W-:Y:S01]  /*2370*/  FFMA R62, R17.reuse, R37, R62 ;  /* 0x00000025113e7223 */ /* 0x040fe2000000003e */
[C---:B------:R-:W-:Y:S01]  /*2380*/  FFMA R57, R22.reuse, R12, R57 ;  /* 0x0000000c16397223 */ /* 0x040fe20000000039 */
[CC--:B------:R-:W-:Y:S01]  /*2390*/  FFMA R24, R22.reuse, R13.reuse, R24 ;  /* 0x0000000d16187223 */ /* 0x0c0fe20000000018 */
[----:B------:R-:W-:Y:S01]  /*23a0*/  FFMA R59, R22, R14, R59 ;  /* 0x0000000e163b7223 */ /* 0x000fe2000000003b */
[C---:B------:R-:W-:Y:S01]  /*23b0*/  FFMA R26, R17.reuse, R13, R92 ;  /* 0x0000000d111a7223 */ /* 0x040fe2000000005c */
[----:B------:R-:W-:Y:S01]  /*23c0*/  FFMA R106, R17, R15, R106 ;  /* 0x0000000f116a7223 */ /* 0x000fe2000000006a */
[-C--:B------:R-:W-:Y:S01]  /*23d0*/  FFMA R94, R21, R37.reuse, R94 ;  /* 0x00000025155e7223 */ /* 0x080fe2000000005e */
[-C--:B------:R-:W-:Y:S01]  /*23e0*/  FFMA R78, R23, R37.reuse, R78 ;  /* 0x00000025174e7223 */ /* 0x080fe2000000004e */
[-C--:B------:R-:W-:Y:S01]  /*23f0*/  FFMA R61, R18, R37.reuse, R61 ;  /* 0x00000025123d7223 */ /* 0x080fe2000000003d */
[----:B------:R-:W-:Y:S01]  /*2400*/  FFMA R66, R19, R37, R66 ;  /* 0x0000002513427223 */ /* 0x000fe20000000042 */
[----:B------:R-:W-:Y:S01]  /*2410*/  FFMA R22, R22, R15, R46 ;  /* 0x0000000f16167223 */ /* 0x000fe2000000002e */
[-C--:B------:R-:W-:Y:S01]  /*2420*/  FFMA R8, R23, R12.reuse, R64 ;  /* 0x0000000c17087223 */ /* 0x080fe20000000040 */
[CC--:B------:R-:W-:Y:S01]  /*2430*/  FFMA R17, R18.reuse, R12.reuse, R25 ;  /* 0x0000000c12117223 */ /* 0x0c0fe20000000019 */
[C---:B------:R-:W-:Y:S01]  /*2440*/  FFMA R82, R21.reuse, R12, R82 ;  /* 0x0000000c15527223 */ /* 0x040fe20000000052 */
[C---:B------:R-:W-:Y:S01]  /*2450*/  FFMA R84, R21.reuse, R13, R84 ;  /* 0x0000000d15547223 */ /* 0x040fe20000000054 */
[CC--:B------:R-:W-:Y:S01]  /*2460*/  FFMA R67, R21.reuse, R14.reuse, R67 ;  /* 0x0000000e15437223 */ /* 0x0c0fe20000000043 */
[----:B------:R-:W-:Y:S01]  /*2470*/  FFMA R86, R21, R15, R86 ;  /* 0x0000000f15567223 */ /* 0x000fe20000000056 */
[CC--:B------:R-:W-:Y:S01]  /*2480*/  FFMA R40, R23.reuse, R13.reuse, R40 ;  /* 0x0000000d17287223 */ /* 0x0c0fe20000000028 */
[-C--:B------:R-:W-:Y:S01]  /*2490*/  FFMA R37, R23, R14.reuse, R45 ;  /* 0x0000000e17257223 */ /* 0x080fe2000000002d */
[C---:B------:R-:W-:Y:S01]  /*24a0*/  FFMA R108, R18.reuse, R13, R108 ;  /* 0x0000000d126c7223 */ /* 0x040fe2000000006c */
[C---:B------:R-:W-:Y:S01]  /*24b0*/  FFMA R63, R18.reuse, R14, R63 ;  /* 0x0000000e123f7223 */ /* 0x040fe2000000003f */
[----:B------:R-:W-:Y:S01]  /*24c0*/  FFMA R54, R18, R15, R54 ;  /* 0x0000000f12367223 */ /* 0x000fe20000000036 */
[C---:B------:R-:W-:Y:S01]  /*24d0*/  FFMA R48, R19.reuse, R12, R48 ;  /* 0x0000000c13307223 */ /* 0x040fe20000000030 */
[C---:B------:R-:W-:Y:S01]  /*24e0*/  FFMA R50, R19.reuse, R13, R50 ;  /* 0x0000000d13327223 */ /* 0x040fe20000000032 */
[C---:B------:R-:W-:Y:S01]  /*24f0*/  FFMA R41, R19.reuse, R14, R41 ;  /* 0x0000000e13297223 */ /* 0x040fe20000000029 */
[----:B------:R-:W-:Y:S01]  /*2500*/  FFMA R56, R19, R15, R56 ;  /* 0x0000000f13387223 */ /* 0x000fe20000000038 */
[----:B------:R-:W-:Y:S01]  /*2510*/  IADD3 R102, P2, PT, R102, 0x20, RZ ;  /* 0x0000002066667810 */ /* 0x000fe20007f5e0ff */
[----:B0-----:R-:W-:Y:S01]  /*2520*/  FFMA R107, R72, R4, R107 ;  /* 0x00000004486b7223 */ /* 0x001fe2000000006b */
[----:B------:R-:W-:Y:S01]  /*2530*/  IADD3 R100, P1, PT, R100, 0x20, RZ ;  /* 0x0000002064647810 */ /* 0x000fe20007f3e0ff */
[C---:B------:R-:W-:Y:S01]  /*2540*/  FFMA R109, R72.reuse, R5, R109 ;  /* 0x00000005486d7223 */ /* 0x040fe2000000006d */
[C---:B------:R-:W-:Y:S01]  /*2550*/  FFMA R111, R72.reuse, R6, R111 ;  /* 0x00000006486f7223 */ /* 0x040fe2000000006f */
[C---:B------:R-:W-:Y:S01]  /*2560*/  FFMA R83, R72.reuse, R7, R83 ;  /* 0x0000000748537223 */ /* 0x040fe20000000053 */
[C---:B-1----:R-:W-:Y:S01]  /*2570*/  FFMA R81, R72.reuse, R32, R81 ;  /* 0x0000002048517223 */ /* 0x042fe20000000051 */
[C---:B------:R-:W-:Y:S01]  /*2580*/  FFMA R90, R72.reuse, R33, R90 ;  /* 0x00000021485a7223 */ /* 0x040fe2000000005a */
[C---:B------:R-:W-:Y:S01]  /*2590*/  FFMA R79, R72.reuse, R34, R79 ;  /* 0x00000022484f7223 */ /* 0x040fe2000000004f */
[----:B------:R-:W-:Y:S01]  /*25a0*/  FFMA R92, R72, R35, R20 ;  /* 0x00000023485c7223 */ /* 0x000fe20000000014 */
[-C--:B------:R-:W-:Y:S01]  /*25b0*/  FFMA R69, R74, R4.reuse, R69 ;  /* 0x000000044a457223 */ /* 0x080fe20000000045 */
[----:B--2---:R-:W-:Y:S01]  /*25c0*/  FFMA R21, R28, R4, R9 ;  /* 0x000000041c157223 */ /* 0x004fe20000000009 */
[C---:B------:R-:W-:Y:S01]  /*25d0*/  FFMA R71, R74.reuse, R5, R71 ;  /* 0x000000054a477223 */ /* 0x040fe20000000047 */
[-C--:B------:R-:W-:Y:S01]  /*25e0*/  FFMA R98, R73, R6.reuse, R98 ;  /* 0x0000000649627223 */ /* 0x080fe20000000062 */
[-C--:B------:R-:W-:Y:S01]  /*25f0*/  FFMA R77, R74, R6.reuse, R77 ;  /* 0x000000064a4d7223 */ /* 0x080fe2000000004d */
[-C--:B------:R-:W-:Y:S01]  /*2600*/  FFMA R80, R75, R6.reuse, R80 ;  /* 0x000000064b507223 */ /* 0x080fe20000000050 */
        /* <DEDUP_REMOVED lines=25> */
[----:B------:R-:W-:Y:S01]  /*27a0*/  FFMA R74, R74, R35, R22 ;  /* 0x000000234a4a7223 */ /* 0x000fe20000000016 */
[-C--:B------:R-:W-:Y:S01]  /*27b0*/  FFMA R6, R75, R32.reuse, R8 ;  /* 0x000000204b067223 */ /* 0x080fe20000000008 */
[-C--:B------:R-:W-:Y:S01]  /*27c0*/  FFMA R14, R29, R33.reuse, R26 ;  /* 0x000000211d0e7223 */ /* 0x080fe2000000001a */
[-C--:B------:R-:W-:Y:S01]  /*27d0*/  FFMA R15, R30, R32.reuse, R17 ;  /* 0x000000201e0f7223 */ /* 0x080fe20000000011 */
[C---:B------:R-:W-:Y:S01]  /*27e0*/  FFMA R82, R73.reuse, R32, R82 ;  /* 0x0000002049527223 */ /* 0x040fe20000000052 */
        /* <DEDUP_REMOVED lines=19> */
[----:B------:R-:W-:Y:S01]  /*2920*/  FFMA R56, R31, R35, R56 ;  /* 0x000000231f387223 */ /* 0x000fe20000000038 */
[----:B------:R-:W-:Y:S01]  /*2930*/  IMAD.WIDE R112, R103, 0x4, R112 ;  /* 0x0000000467707825 */ /* 0x000fe200078e0270 */
[----:B------:R-:W-:-:S02]  /*2940*/  IADD3.X R87, PT, PT, RZ, R87, RZ, P2, !PT ;  /* 0x00000057ff577210 */ /* 0x000fc400017fe4ff */
[----:B------:R-:W-:Y:S01]  /*2950*/  IADD3.X R101, PT, PT, RZ, R101, RZ, P1, !PT ;  /* 0x00000065ff657210 */ /* 0x000fe20000ffe4ff */
[----:B------:R-:W-:Y:S06]  /*2960*/  BAR.SYNC.DEFER_BLOCKING 0x0 ;  /* 0x0000000000007b1d */ /* 0x000fec0000010000 */
[----:B------:R-:W-:Y:S05]  /*2970*/  @!P0 BRA `(.L_x_1) ;  /* 0xffffffdc00108947 */ /* 0x000fea000383ffff */
.L_x_0:
[----:B------:R-:W0:Y:S01]  /*2980*/  LDCU UR9, c[0x0][0x384] ;  /* 0x00007080ff0977ac */ /* 0x000e220008000800 */
[----:B------:R-:W-:Y:S01]  /*2990*/  SHF.L.U32 R105, R105, 0x3, RZ ;  /* 0x0000000369697819 */ /* 0x000fe200000006ff */
[----:B------:R-:W1:Y:S01]  /*29a0*/  LDCU.64 UR4, c[0x0][0x3a8] ;  /* 0x00007500ff0477ac */ /* 0x000e620008000a00 */
[----:B------:R-:W2:Y:S01]  /*29b0*/  LDCU UR8, c[0x0][0x3a0] ;  /* 0x00007400ff0877ac */ /* 0x000ea20008000800 */
[----:B0-----:R-:W-:Y:S02]  /*29c0*/  UIMAD UR6, UR6, UR9, UR7 ;  /* 0x00000009060672a4 */ /* 0x001fe4000f8e0207 */
[----:B------:R-:W-:Y:S01]  /*29d0*/  IMAD R105, R104, UR9, R105 ;  /* 0x0000000968697c24 */ /* 0x000fe2000f8e0269 */
[----:B------:R-:W0:Y:S04]  /*29e0*/  LDCU UR7, c[0x0][0x38c] ;  /* 0x00007180ff0777ac */ /* 0x000e280008000800 */
[----:B------:R-:W-:-:S04]  /*29f0*/  IADD3 R28, P0, PT, R105, UR6, RZ ;  /* 0x00000006691c7c10 */ /* 0x000fc8000ff1e0ff */
[----:B------:R-:W-:Y:S02]  /*2a00*/  IADD3.X R29, PT, PT, RZ, RZ, RZ, P0, !PT ;  /* 0x000000ffff1d7210 */ /* 0x000fe400007fe4ff */
[----:B-1----:R-:W-:-:S04]  /*2a10*/  LEA R42, P0, R28, UR4, 0x2 ;  /* 0x000000041c2a7c11 */ /* 0x002fc8000f8010ff */
[----:B------:R-:W-:-:S05]  /*2a20*/  LEA.HI.X R43, R28, UR5, R29, 0x2, P0 ;  /* 0x000000051c2b7c11 */ /* 0x000fca00080f141d */
[----:B------:R-:W2:Y:S04]  /*2a30*/  LDG.E.128 R32, desc[UR12][R42.64] ;  /* 0x0000000c2a207981 */ /* 0x000ea8000c1e1d00 */
[----:B------:R-:W3:Y:S01]  /*2a40*/  LDG.E.128 R28, desc[UR12][R42.64+0x10] ;  /* 0x0000100c2a1c7981 */ /* 0x000ee2000c1e1d00 */
[----:B------:R-:W-:Y:S01]  /*2a50*/  IADD3 R105, PT, PT, R105, UR9, RZ ;  /* 0x0000000969697c10 */ /* 0x000fe2000fffe0ff */
[----:B0-----:R-:W-:Y:S01]  /*2a60*/  FMUL R107, R107, UR7 ;  /* 0x000000076b6b7c20 */ /* 0x001fe20008400000 */
[----:B------:R-:W-:Y:S01]  /*2a70*/  FMUL R111, R111, UR7 ;  /* 0x000000076f6f7c20 */ /* 0x000fe20008400000 */
[----:B------:R-:W-:Y:S01]  /*2a80*/  FMUL R38, R83, UR7 ;  /* 0x0000000753267c20 */ /* 0x000fe20008400000 */
[----:B------:R-:W-:Y:S01]  /*2a90*/  IADD3 R36, P0, PT, R105, UR6, RZ ;  /* 0x0000000669247c10 */ /* 0x000fe2000ff1e0ff */
[----:B------:R-:W-:Y:S01]  /*2aa0*/  FMUL R81, R81, UR7 ;  /* 0x0000000751517c20 */ /* 0x000fe20008400000 */
[----:B------:R-:W-:Y:S01]  /*2ab0*/  FMUL R90, R90, UR7 ;  /* 0x000000075a5a7c20 */ /* 0x000fe20008400000 */
[----:B------:R-:W-:Y:S01]  /*2ac0*/  FMUL R79, R79, UR7 ;  /* 0x000000074f4f7c20 */ /* 0x000fe20008400000 */
[----:B------:R-:W-:Y:S01]  /*2ad0*/  IADD3.X R37, PT, PT, RZ, RZ, RZ, P0, !PT ;  /* 0x000000ffff257210 */ /* 0x000fe200007fe4ff */
[----:B------:R-:W-:Y:S01]  /*2ae0*/  FMUL R92, R92, UR7 ;  /* 0x000000075c5c7c20 */ /* 0x000fe20008400000 */
[----:B------:R-:W-:-:S04]  /*2af0*/  LEA R40, P0, R36, UR4, 0x2 ;  /* 0x0000000424287c11 */ /* 0x000fc8000f8010ff */
[----:B------:R-:W-:Y:S01]  /*2b00*/  LEA.HI.X R41, R36, UR5, R37, 0x2, P0 ;  /* 0x0000000524297c11 */ /* 0x000fe200080f1425 */
[----:B------:R-:W-:Y:S01]  /*2b10*/  FMUL R36, R109, UR7 ;  /* 0x000000076d247c20 */ /* 0x000fe20008400000 */
[----:B--2---:R-:W-:-:S03]  /*2b20*/  FFMA R32, R32, UR8, R107 ;  /* 0x0000000820207c23 */ /* 0x004fc6000800006b */
[----:B------:R-:W-:Y:S01]  /*2b30*/  FFMA R33, R33, UR8, R36 ;  /* 0x0000000821217c23 */ /* 0x000fe20008000024 */
[----:B------:R-:W-:Y:S01]  /*2b40*/  FFMA R34, R34, UR8, R111 ;  /* 0x0000000822227c23 */ /* 0x000fe2000800006f */
[----:B------:R-:W-:Y:S01]  /*2b50*/  FFMA R35, R35, UR8, R38 ;  /* 0x0000000823237c23 */ /* 0x000fe20008000026 */
[----:B---3--:R-:W-:Y:S01]  /*2b60*/  FFMA R28, R28, UR8, R81 ;  /* 0x000000081c1c7c23 */ /* 0x008fe20008000051 */
[----:B------:R-:W-:Y:S01]  /*2b70*/  FFMA R29, R29, UR8, R90 ;  /* 0x000000081d1d7c23 */ /* 0x000fe2000800005a */
[----:B------:R-:W-:Y:S01]  /*2b80*/  FFMA R30, R30, UR8, R79 ;  /* 0x000000081e1e7c23 */ /* 0x000fe2000800004f */
[----:B------:R-:W-:Y:S01]  /*2b90*/  FFMA R31, R31, UR8, R92 ;  /* 0x000000081f1f7c23 */ /* 0x000fe2000800005c */
[----:B------:R-:W-:Y:S04]  /*2ba0*/  STG.E.128 desc[UR12][R42.64], R32 ;  /* 0x000000202a007986 */ /* 0x000fe8000c101d0c */
[----:B------:R0:W-:Y:S04]  /*2bb0*/  STG.E.128 desc[UR12][R42.64+0x10], R28 ;  /* 0x0000101c2a007986 */ /* 0x0001e8000c101d0c */
[----:B------:R-:W2:Y:S01]  /*2bc0*/  LDG.E.128 R36, desc[UR12][R40.64] ;  /* 0x0000000c28247981 */ /* 0x000ea2000c1e1d00 */
[----:B------:R-:W-:Y:S01]  /*2bd0*/  IADD3 R50, PT, PT, R105, 0x4, RZ ;  /* 0x0000000469327810 */ /* 0x000fe20007ffe0ff */
[----:B------:R-:W-:Y:S01]  /*2be0*/  FMUL R51, R96, UR7 ;  /* 0x0000000760337c20 */ /* 0x000fe20008400000 */
[----:B------:R-:W-:Y:S01]  /*2bf0*/  FMUL R94, R94, UR7 ;  /* 0x000000075e5e7c20 */ /* 0x000fe20008400000 */
[----:B------:R-:W-:Y:S01]  /*2c00*/  FMUL R53, R98, UR7 ;  /* 0x0000000762357c20 */ /* 0x000fe20008400000 */
[----:B------:R-:W-:Y:S01]  /*2c10*/  IADD3 R49, P0, PT, R50, UR6, RZ ;  /* 0x0000000632317c10 */ /* 0x000fe2000ff1e0ff */
[----:B------:R-:W-:-:S03]  /*2c20*/  FMUL R88, R88, UR7 ;  /* 0x0000000758587c20 */ /* 0x000fc60008400000 */
[----:B------:R-:W-:Y:S02]  /*2c30*/  IADD3.X R52, PT, PT, RZ, RZ, RZ, P0, !PT ;  /* 0x000000ffff347210 */ /* 0x000fe400007fe4ff */
[----:B------:R-:W-:-:S04]  /*2c40*/  LEA R48, P0, R49, UR4, 0x2 ;  /* 0x0000000431307c11 */ /* 0x000fc8000f8010ff */
[----:B------:R-:W-:Y:S01]  /*2c50*/  LEA.HI.X R49, R49, UR5, R52, 0x2, P0 ;  /* 0x0000000531317c11 */ /* 0x000fe200080f1434 */
[----:B--2---:R-:W-:Y:S01]  /*2c60*/  FFMA R36, R36, UR8, R51 ;  /* 0x0000000824247c23 */ /* 0x004fe20008000033 */
[----:B------:R-:W-:Y:S01]  /*2c70*/  FFMA R37, R37, UR8, R94 ;  /* 0x0000000825257c23 */ /* 0x000fe2000800005e */
[----:B------:R-:W-:Y:S01]  /*2c80*/  FFMA R38, R38, UR8, R53 ;  /* 0x0000000826267c23 */ /* 0x000fe20008000035 */
[----:B------:R-:W-:-:S05]  /*2c90*/  FFMA R39, R39, UR8, R88 ;  /* 0x0000000827277c23 */ /* 0x000fca0008000058 */
[----:B------:R1:W-:Y:S04]  /*2ca0*/  STG.E.128 desc[UR12][R40.64], R36 ;  /* 0x0000002428007986 */ /* 0x0003e8000c101d0c */
[----:B0-----:R-:W2:Y:S01]  /*2cb0*/  LDG.E.128 R28, desc[UR12][R48.64] ;  /* 0x0000000c301c7981 */ /* 0x001ea2000c1e1d00 */
[----:B------:R-:W-:Y:S01]  /*2cc0*/  IADD3 R105, PT, PT, R105, UR9, RZ ;  /* 0x0000000969697c10 */ /* 0x000fe2000fffe0ff */
        /* <DEDUP_REMOVED lines=13> */
[----:B------:R-:W2:Y:S01]  /*2da0*/  LDG.E.128 R32, desc[UR12][R42.64] ;  /* 0x0000000c2a207981 */ /* 0x000ea2000c1e1d00 */
[----:B------:R-:W-:Y:S01]  /*2db0*/  IADD3 R50, PT, PT, R50, UR9, RZ ;  /* 0x0000000932327c10 */ /* 0x000fe2000fffe0ff */
[----:B------:R-:W-:Y:S01]  /*2dc0*/  FMUL R69, R69, UR7 ;  /* 0x0000000745457c20 */ /* 0x000fe20008400000 */
[----:B------:R-:W-:Y:S01]  /*2dd0*/  FMUL R77, R77, UR7 ;  /* 0x000000074d4d7c20 */ /* 0x000fe20008400000 */
[----:B-1----:R-:W-:Y:S01]  /*2de0*/  FMUL R40, R65, UR7 ;  /* 0x0000000741287c20 */ /* 0x002fe20008400000 */
[----:B------:R-:W-:-:S04]  /*2df0*/  IADD3 R37, P0, PT, R50, UR6, RZ ;  /* 0x0000000632257c10 */ /* 0x000fc8000ff1e0ff */
[----:B------:R-:W-:Y:S02]  /*2e00*/  IADD3.X R38, PT, PT, RZ, RZ, RZ, P0, !PT ;  /* 0x000000ffff267210 */ /* 0x000fe400007fe4ff */
[----:B------:R-:W-:-:S04]  /*2e10*/  LEA R36, P0, R37, UR4, 0x2 ;  /* 0x0000000425247c11 */ /* 0x000fc8000f8010ff */
[----:B------:R-:W-:Y:S01]  /*2e20*/  LEA.HI.X R37, R37, UR5, R38, 0x2, P0 ;  /* 0x0000000525257c11 */ /* 0x000fe200080f1426 */
[----:B------:R-:W-:Y:S01]  /*2e30*/  FMUL R38, R71, UR7 ;  /* 0x0000000747267c20 */ /* 0x000fe20008400000 */
[----:B--2---:R-:W-:-:S03]  /*2e40*/  FFMA R32, R32, UR8, R69 ;  /* 0x0000000820207c23 */ /* 0x004fc60008000045 */
        /* <DEDUP_REMOVED lines=19> */
[----:B-1----:R-:W2:Y:S01]  /*2f80*/  LDG.E.128 R32, desc[UR12][R38.64] ;  /* 0x0000000c26207981 */ /* 0x002ea2000c1e1d00 */
        /* <DEDUP_REMOVED lines=48> */
[----:B------:R-:W-:Y:S01]  /*3290*/  FMUL R7, R7, UR7 ;  /* 0x0000000707077c20 */ /* 0x000fe20008400000 */
[----:B------:R-:W-:Y:S01]  /*32a0*/  IADD3 R6, P0, PT, R105, UR6, RZ ;  /* 0x0000000669067c10 */ /* 0x000fe2000ff1e0ff */
[----:B------:R-:W-:-:S03]  /*32b0*/  FMUL R16, R16, UR7 ;  /* 0x0000000710107c20 */ /* 0x000fc60008400000 */
[----:B------:R-:W-:Y:S02]  /*32c0*/  IADD3.X R21, PT, PT, RZ, RZ, RZ, P0, !PT ;  /* 0x000000ffff157210 */ /* 0x000fe400007fe4ff */
[----:B0-----:R-:W-:-:S04]  /*32d0*/  LEA R28, P0, R6, UR4, 0x2 ;  /* 0x00000004061c7c11 */ /* 0x001fc8000f8010ff */
[----:B------:R-:W-:Y:S01]  /*32e0*/  LEA.HI.X R29, R6, UR5, R21, 0x2, P0 ;  /* 0x00000005061d7c11 */ /* 0x000fe200080f1415 */
[----:B--2---:R-:W-:Y:S01]  /*32f0*/  FFMA R8, R8, UR8, R5 ;  /* 0x0000000808087c23 */ /* 0x004fe20008000005 */
[----:B------:R-:W-:Y:S01]  /*3300*/  FFMA R9, R9, UR8, R4 ;  /* 0x0000000809097c23 */ /* 0x000fe20008000004 */
[----:B------:R-:W-:Y:S01]  /*3310*/  FFMA R10, R10, UR8, R7 ;  /* 0x000000080a0a7c23 */ /* 0x000fe20008000007 */
[----:B------:R-:W-:-:S05]  /*3320*/  FFMA R11, R11, UR8, R16 ;  /* 0x000000080b0b7c23 */ /* 0x000fca0008000010 */
[----:B------:R0:W-:Y:S04]  /*3330*/  STG.E.128 desc[UR12][R38.64], R8 ;  /* 0x0000000826007986 */ /* 0x0001e8000c101d0c */
[----:B------:R-:W1:Y:S01]  /*3340*/  LDG.E.128 R4, desc[UR12][R28.64] ;  /* 0x0000000c1c047981 */ /* 0x000e62000c1e1d00 */
        /* <DEDUP_REMOVED lines=9> */
[----:B-1----:R-:W-:Y:S01]  /*33e0*/  FFMA R32, R4, UR8, R21 ;  /* 0x0000000804207c23 */ /* 0x002fe20008000015 */
[----:B------:R-:W-:Y:S02]  /*33f0*/  FFMA R33, R5, UR8, R46 ;  /* 0x0000000805217c23 */ /* 0x000fe4000800002e */
[----:B------:R-:W-:Y:S01]  /*3400*/  FFMA R34, R6, UR8, R23 ;  /* 0x0000000806227c23 */ /* 0x000fe20008000017 */
[----:B------:R-:W-:-:S05]  /*3410*/  FFMA R35, R7, UR8, R2 ;  /* 0x0000000807237c23 */ /* 0x000fca0008000002 */
[----:B------:R1:W-:Y:S04]  /*3420*/  STG.E.128 desc[UR12][R28.64], R32 ;  /* 0x000000201c007986 */ /* 0x0003e8000c101d0c */
[----:B------:R-:W1:Y:S01]  /*3430*/  LDG.E.128 R4, desc[UR12][R30.64] ;  /* 0x0000000c1e047981 */ /* 0x000e62000c1e1d00 */
[----:B------:R-:W-:Y:S01]  /*3440*/  IADD3 R105, PT, PT, R105, UR9, RZ ;  /* 0x0000000969697c10 */ /* 0x000fe2000fffe0ff */
[----:B0-----:R-:W-:Y:S01]  /*3450*/  FMUL R11, R12, UR7 ;  /* 0x000000070c0b7c20 */ /* 0x001fe20008400000 */
[----:B------:R-:W-:Y:S01]  /*3460*/  FMUL R14, R14, UR7 ;  /* 0x000000070e0e7c20 */ /* 0x000fe20008400000 */
[----:B------:R-:W-:Y:S01]  /*3470*/  FMUL R13, R13, UR7 ;  /* 0x000000070d0d7c20 */ /* 0x000fe20008400000 */
[----:B------:R-:W-:Y:S01]  /*3480*/  IADD3 R2, P0, PT, R105, UR6, RZ ;  /* 0x0000000669027c10 */ /* 0x000fe2000ff1e0ff */
[----:B------:R-:W-:-:S03]  /*3490*/  FMUL R20, R20, UR7 ;  /* 0x0000000714147c20 */ /* 0x000fc60008400000 */
[----:B------:R-:W-:Y:S02]  /*34a0*/  IADD3.X R9, PT, PT, RZ, RZ, RZ, P0, !PT ;  /* 0x000000ffff097210 */ /* 0x000fe400007fe4ff */
[----:B------:R-:W-:-:S04]  /*34b0*/  LEA R8, P0, R2, UR4, 0x2 ;  /* 0x0000000402087c11 */ /* 0x000fc8000f8010ff */
[----:B------:R-:W-:Y:S01]  /*34c0*/  LEA.HI.X R9, R2, UR5, R9, 0x2, P0 ;  /* 0x0000000502097c11 */ /* 0x000fe200080f1409 */
[----:B-1----:R-:W-:Y:S01]  /*34d0*/  FFMA R32, R4, UR8, R11 ;  /* 0x0000000804207c23 */ /* 0x002fe2000800000b */
        /* <DEDUP_REMOVED lines=48> */
[----:B------:R-:W-:Y:S04]  /*37e0*/  STG.E.128 desc[UR12][R2.64], R8 ;  /* 0x0000000802007986 */ /* 0x000fe8000c101d0c */
[----:B------:R-:W2:Y:S01]  /*37f0*/  LDG.E.128 R12, desc[UR12][R6.64] ;  /* 0x0000000c060c7981 */ /* 0x000ea2000c1e1d00 */
[----:B0-----:R-:W-:Y:S01]  /*3800*/  FMUL R5, R24, UR7 ;  /* 0x0000000718057c20 */ /* 0x001fe20008400000 */
[----:B------:R-:W-:Y:S01]  /*3810*/  FMUL R26, R26, UR7 ;  /* 0x000000071a1a7c20 */ /* 0x000fe20008400000 */
[----:B------:R-:W-:Y:S01]  /*3820*/  FMUL R19, R19, UR7 ;  /* 0x0000000713137c20 */ /* 0x000fe20008400000 */
[----:B------:R-:W-:Y:S01]  /*3830*/  FMUL R56, R56, UR7 ;  /* 0x0000000738387c20 */ /* 0x000fe20008400000 */
[----:B--2---:R-:W-:Y:S01]  /*3840*/  FFMA R12, R12, UR8, R5 ;  /* 0x000000080c0c7c23 */ /* 0x004fe20008000005 */
[----:B------:R-:W-:Y:S01]  /*3850*/  FFMA R13, R13, UR8, R26 ;  /* 0x000000080d0d7c23 */ /* 0x000fe2000800001a */
[----:B------:R-:W-:Y:S01]  /*3860*/  FFMA R14, R14, UR8, R19 ;  /* 0x000000080e0e7c23 */ /* 0x000fe20008000013 */
[----:B------:R-:W-:-:S05]  /*3870*/  FFMA R15, R15, UR8, R56 ;  /* 0x000000080f0f7c23 */ /* 0x000fca0008000038 */
[----:B------:R-:W-:Y:S01]  /*3880*/  STG.E.128 desc[UR12][R6.64], R12 ;  /* 0x0000000c06007986 */ /* 0x000fe2000c101d0c */
[----:B------:R-:W-:Y:S05]  /*3890*/  EXIT ;  /* 0x000000000000794d */ /* 0x000fea0003800000 */
.L_x_2:
[----:B------:R-:W-:-:S00]  /*38a0*/  BRA `(.L_x_2) ;  /* 0xfffffffc00fc7947 */ /* 0x000fc0000383ffff */
[----:B------:R-:W-:-:S00]  /*38b0*/  NOP ;  /* 0x0000000000007918 */ /* 0x000fc00000000000 */
        /* <DEDUP_REMOVED lines=12> */
.L_x_6:


//--------------------- .text._Z26sgemmVectorize_better_loadILi128ELi128ELi8ELi8ELi8ELi16ELi16ELi256EEviiifPfS0_fS0_ --------------------------
	.section	.text._Z26sgemmVectorize_better_loadILi128ELi128ELi8ELi8ELi8ELi16ELi16ELi256EEviiifPfS0_fS0_,"ax",@progbits
	.align	128
        .global         _Z26sgemmVectorize_better_loadILi128ELi128ELi8ELi8ELi8ELi16ELi16ELi256EEviiifPfS0_fS0_
        .type           _Z26sgemmVectorize_better_loadILi128ELi128ELi8ELi8ELi8ELi16ELi16ELi256EEviiifPfS0_fS0_,@function
        .size           _Z26sgemmVectorize_better_loadILi128ELi128ELi8ELi8ELi8ELi16ELi16ELi256EEviiifPfS0_fS0_,(.L_x_7 - _Z26sgemmVectorize_better_loadILi128ELi128ELi8ELi8ELi8ELi16ELi16ELi256EEviiifPfS0_fS0_)
        .other          _Z26sgemmVectorize_better_loadILi128ELi128ELi8ELi8ELi8ELi16ELi16ELi256EEviiifPfS0_fS0_,@"STO_CUDA_ENTRY STV_DEFAULT"
_Z26sgemmVectorize_better_loadILi128ELi128ELi8ELi8ELi8ELi16ELi16ELi256EEviiifPfS0_fS0_:
.text._Z26sgemmVectorize_better_loadILi128ELi128ELi8ELi8ELi8ELi16ELi16ELi256EEviiifPfS0_fS0_:
[----:B------:R-:W-:Y:S08]  /*0000*/  LDC R1, c[0x0][0x37c] ;  /* 0x0000df00ff017b82 */ /* 0x000ff00000000800 */
[----:B------:R-:W0:Y:S01]  /*0010*/  LDC R85, c[0x0][0x388] ;  /* 0x0000e200ff557b82 */ /* 0x000e220000000800 */
[----:B------:R-:W1:Y:S01]  /*0020*/  S2R R87, SR_CTAID.X ;  /* 0x0000000000577919 */ /* 0x000e620000002500 */
[----:B------:R-:W2:Y:S01]  /*0030*/  LDCU.64 UR8, c[0x0][0x358] ;  /* 0x00006b00ff0877ac */ /* 0x000ea20008000a00 */
[----:B------:R-:W-:Y:S01]  /*0040*/  HFMA2 R30, -RZ, RZ, 0, 0 ;  /* 0x00000000ff1e7431 */ /* 0x000fe200000001ff */
[----:B------:R-:W-:Y:S01]  /*0050*/  CS2R R18, SRZ ;  /* 0x0000000000127805 */ /* 0x000fe2000001ff00 */
[----:B------:R-:W3:Y:S01]  /*0060*/  S2R R35, SR_TID.X ;  /* 0x0000000000237919 */ /* 0x000ee20000002100 */
[----:B------:R-:W-:Y:S01]  /*0070*/  HFMA2 R26, -RZ, RZ, 0, 0 ;  /* 0x00000000ff1a7431 */ /* 0x000fe200000001ff */
[----:B------:R-:W-:Y:S01]  /*0080*/  MOV R28, RZ ;  /* 0x000000ff001c7202 */ /* 0x000fe20000000f00 */
[----:B------:R-:W4:Y:S01]  /*0090*/  S2UR UR5, SR_CTAID.Y ;  /* 0x00000000000579c3 */ /* 0x000f220000002600 */
[----:B------:R-:W-:Y:S01]  /*00a0*/  HFMA2 R24, -RZ, RZ, 0, 0 ;  /* 0x00000000ff187431 */ /* 0x000fe200000001ff */
[----:B------:R-:W-:Y:S01]  /*00b0*/  MOV R0, RZ ;  /* 0x000000ff00007202 */ /* 0x000fe20000000f00 */
[----:B------:R-:W-:Y:S01]  /*00c0*/  HFMA2 R84, -RZ, RZ, 0, 0 ;  /* 0x00000000ff547431 */ /* 0x000fe200000001ff */
[----:B------:R-:W-:Y:S01]  /*00d0*/  CS2R R66, SRZ ;  /* 0x0000000000427805 */ /* 0x000fe2000001ff00 */
[----:B------:R-:W-:Y:S01]  /*00e0*/  HFMA2 R96, -RZ, RZ, 0, 0 ;  /* 0x00000000ff607431 */ /* 0x000fe200000001ff */
[----:B------:R-:W-:Y:S01]  /*00f0*/  CS2R R64, SRZ ;  /* 0x0000000000407805 */ /* 0x000fe2000001ff00 */
[----:B------:R-:W-:Y:S01]  /*0100*/  HFMA2 R92, -RZ, RZ, 0, 0 ;  /* 0x00000000ff5c7431 */ /* 0x000fe200000001ff */
[----:B------:R-:W1:Y:S01]  /*0110*/  LDC R2, c[0x0][0x384] ;  /* 0x0000e100ff027b82 */ /* 0x000e620000000800 */
[----:B------:R-:W-:Y:S01]  /*0120*/  HFMA2 R88, -RZ, RZ, 0, 0 ;  /* 0x00000000ff587431 */ /* 0x000fe200000001ff */
[----:B------:R-:W-:Y:S01]  /*0130*/  CS2R R62, SRZ ;  /* 0x00000000003e7805 */ /* 0x000fe2000001ff00 */
[----:B------:R-:W-:Y:S01]  /*0140*/  HFMA2 R107, -RZ, RZ, 0, 0 ;  /* 0x00000000ff6b7431 */ /* 0x000fe200000001ff */
[----:B------:R-:W-:-:S02]  /*0150*/  CS2R R16, SRZ ;  /* 0x0000000000107805 */ /* 0x000fc4000001ff00 */
[----:B------:R-:W-:Y:S02]  /*0160*/  CS2R R20, SRZ ;  /* 0x0000000000147805 */ /* 0x000fe4000001ff00 */
[----:B------:R-:W-:Y:S02]  /*0170*/  CS2R R14, SRZ ;  /* 0x00000000000e7805 */ /* 0x000fe4000001ff00 */
[----:B------:R-:W-:Y:S02]  /*0180*/  MOV R3, RZ ;  /* 0x000000ff00037202 */ /* 0x000fe40000000f00 */
[----:B------:R-:W-:Y:S02]  /*0190*/  CS2R R22, SRZ ;  /* 0x0000000000167805 */ /* 0x000fe4000001ff00 */
[----:B0-----:R-:W-:Y:S02]  /*01a0*/  ISETP.NE.AND P0, PT, R85, RZ, PT ;  /* 0x000000ff5500720c */ /* 0x001fe40003f05270 */
[----:B------:R-:W-:-:S02]  /*01b0*/  CS2R R12, SRZ ;  /* 0x00000000000c7805 */ /* 0x000fc4000001ff00 */
[----:B------:R-:W-:Y:S02]  /*01c0*/  CS2R R4, SRZ ;  /* 0x0000000000047805 */ /* 0x000fe4000001ff00 */
[----:B------:R-:W-:Y:S02]  /*01d0*/  CS2R R50, SRZ ;  /* 0x0000000000327805 */ /* 0x000fe4000001ff00 */
[----:B------:R-:W-:Y:S02]  /*01e0*/  CS2R R60, SRZ ;  /* 0x00000000003c7805 */ /* 0x000fe4000001ff00 */
[----:B------:R-:W-:Y:S02]  /*01f0*/  CS2R R48, SRZ ;  /* 0x0000000000307805 */ /* 0x000fe4000001ff00 */
[----:B------:R-:W-:Y:S01]  /*0200*/  CS2R R6, SRZ ;  /* 0x0000000000067805 */ /* 0x000fe2000001ff00 */
[----:B----4-:R-:W-:Y:S01]  /*0210*/  USHF.L.U32 UR5, UR5, 0x7, URZ ;  /* 0x0000000705057899 */ /* 0x010fe200080006ff */
[----:B------:R-:W-:-:S02]  /*0220*/  CS2R R8, SRZ ;  /* 0x0000000000087805 */ /* 0x000fc4000001ff00 */
[----:B------:R-:W-:Y:S02]  /*0230*/  CS2R R10, SRZ ;  /* 0x00000000000a7805 */ /* 0x000fe4000001ff00 */
[----:B------:R-:W-:Y:S02]  /*0240*/  CS2R R68, SRZ ;  /* 0x0000000000447805 */ /* 0x000fe4000001ff00 */
[----:B------:R-:W-:Y:S02]  /*0250*/  CS2R R78, SRZ ;  /* 0x00000000004e7805 */ /* 0x000fe4000001ff00 */
[----:B------:R-:W-:Y:S02]  /*0260*/  CS2R R76, SRZ ;  /* 0x00000000004c7805 */ /* 0x000fe4000001ff00 */
[----:B------:R-:W-:Y:S02]  /*0270*/  CS2R R74, SRZ ;  /* 0x00000000004a7805 */ /* 0x000fe4000001ff00 */
[----:B------:R-:W-:-:S02]  /*0280*/  CS2R R72, SRZ ;  /* 0x0000000000487805 */ /* 0x000fc4000001ff00 */
[----:B------:R-:W-:Y:S02]  /*0290*/  CS2R R70, SRZ ;  /* 0x0000000000467805 */ /* 0x000fe4000001ff00 */
[----:B------:R-:W-:Y:S02]  /*02a0*/  CS2R R80, SRZ ;  /* 0x0000000000507805 */ /* 0x000fe4000001ff00 */
[----:B------:R-:W-:Y:S02]  /*02b0*/  CS2R R82, SRZ ;  /* 0x0000000000527805 */ /* 0x000fe4000001ff00 */
[----:B------:R-:W-:Y:S02]  /*02c0*/  MOV R86, RZ ;  /* 0x000000ff00567202 */ /* 0x000fe40000000f00 */
[----:B------:R-:W-:Y:S02]  /*02d0*/  MOV R94, RZ ;  /* 0x000000ff005e7202 */ /* 0x000fe40000000f00 */
[----:B------:R-:W-:-:S02]  /*02e0*/  MOV R90, RZ ;  /* 0x000000ff005a7202 */ /* 0x000fc40000000f00 */
[----:B------:R-:W-:Y:S02]  /*02f0*/  MOV R109, RZ ;  /* 0x000000ff006d7202 */ /* 0x000fe40000000f00 */
[----:B------:R-:W-:Y:S02]  /*0300*/  MOV R103, RZ ;  /* 0x000000ff00677202 */ /* 0x000fe40000000f00 */
[----:B-1----:R-:W-:Y:S02]  /*0310*/  SHF.L.U32 R87, R87, 0x7, RZ ;  /* 0x0000000757577819 */ /* 0x002fe400000006ff */
[----:B---3--:R-:W-:Y:S02]  /*0320*/  LOP3.LUT R89, R35, 0xf, RZ, 0xc0, !PT ;  /* 0x0000000f23597812 */ /* 0x008fe400078ec0ff */
[----:B------:R-:W-:Y:S01]  /*0330*/  SHF.R.U32.HI R91, RZ, 0x4, R35 ;  /* 0x00000004ff5b7819 */ /* 0x000fe20000011623 */
[----:B--2---:R-:W-:Y:S06]  /*0340*/  @!P0 BRA `(.L_x_3) ;  /* 0x0000002400548947 */ /* 0x004fec0003800000 */
[----:B------:R-:W0:Y:S01]  /*0350*/  LDC R97, c[0x0][0x384] ;  /* 0x0000e100ff617b82 */ /* 0x000e220000000800 */
[----:B------:R-:W-:Y:S01]  /*0360*/  SHF.L.U32 R25, R35, 0x2, RZ ;  /* 0x0000000223197819 */ /* 0x000fe200000006ff */
[----:B------:R-:W1:Y:S01]  /*0370*/  LDCU.128 UR12, c[0x0][0x390] ;  /* 0x00007200ff0c77ac */ /* 0x000e620008000c00 */
[----:B------:R-:W-:Y:S01]  /*0380*/  IMAD R32, R85, UR5, RZ ;  /* 0x0000000555207c24 */ /* 0x000fe2000f8e02ff */
[--C-:B------:R-:W-:Y:S01]  /*0390*/  SHF.R.U32.HI R93, RZ, 0x1, R35.reuse ;  /* 0x00000001ff5d7819 */ /* 0x100fe20000011623 */
[----:B------:R-:W-:Y:S01]  /*03a0*/  IMAD.WIDE.U32 R30, R87, 0x4, RZ ;  /* 0x00000004571e7825 */ /* 0x000fe200078e00ff */
[C---:B------:R-:W-:Y:S01]  /*03b0*/  LOP3.LUT R34, R25.reuse, 0x4, RZ, 0xc0, !PT ;  /* 0x0000000419227812 */ /* 0x040fe200078ec0ff */
[----:B------:R-:W-:Y:S01]  /*03c0*/  UMOV UR4, 0x400 ;  /* 0x0000040000047882 */ /* 0x000fe20000000000 */
[----:B------:R-:W2:Y:S01]  /*03d0*/  S2UR UR7, SR_CgaCtaId ;  /* 0x00000000000779c3 */ /* 0x000ea20000008800 */
[----:B------:R-:W-:Y:S01]  /*03e0*/  SHF.R.U32.HI R36, RZ, 0x5, R35 ;  /* 0x00000005ff247819 */ /* 0x000fe20000011623 */
[----:B------:R-:W-:Y:S01]  /*03f0*/  IMAD.WIDE.U32 R32, R32, 0x4, RZ ;  /* 0x0000000420207825 */ /* 0x000fe200078e00ff */
[----:B------:R-:W-:Y:S01]  /*0400*/  LOP3.LUT R25, R25, 0x7c, RZ, 0xc0, !PT ;  /* 0x0000007c19197812 */ /* 0x000fe200078ec0ff */
[----:B------:R-:W-:Y:S01]  /*0410*/  UIADD3 UR6, UPT, UPT, UR4, 0x1000, URZ ;  /* 0x0000100004067890 */ /* 0x000fe2000fffe0ff */
[----:B------:R-:W-:Y:S01]  /*0420*/  SHF.L.U32 R29, R35, 0xb, RZ ;  /* 0x0000000b231d7819 */ /* 0x000fe200000006ff */
[----:B------:R-:W-:Y:S01]  /*0430*/  IMAD R27, R93, R85, R34 ;  /* 0x000000555d1b7224 */ /* 0x000fe200078e0222 */
[----:B------:R-:W-:-:S02]  /*0440*/  SHF.L.U32 R35, R35, 0x4, RZ ;  /* 0x0000000423237819 */ /* 0x000fc400000006ff */
[----:B------:R-:W-:Y:S01]  /*0450*/  LOP3.LUT R29, R29, 0x800, RZ, 0xc0, !PT ;  /* 0x000008001d1d7812 */ /* 0x000fe200078ec0ff */
[----:B------:R-:W-:Y:S01]  /*0460*/  IMAD.WIDE R32, R27, 0x4, R32 ;  /* 0x000000041b207825 */ /* 0x000fe200078e0220 */
[----:B------:R-:W-:Y:S02]  /*0470*/  LOP3.LUT R38, R35, 0x1f0, RZ, 0xc0, !PT ;  /* 0x000001f023267812 */ /* 0x000fe400078ec0ff */
[----:B-1----:R-:W-:Y:S01]  /*0480*/  IADD3 R98, P0, PT, R32, UR12, RZ ;  /* 0x0000000c20627c10 */ /* 0x002fe2000ff1e0ff */
[----:B0-----:R-:W-:Y:S01]  /*0490*/  IMAD R25, R36, R97, R25 ;  /* 0x0000006124197224 */ /* 0x001fe200078e0219 */
[----:B------:R-:W-:Y:S02]  /*04a0*/  SHF.L.U32 R97, R97, 0x3, RZ ;  /* 0x0000000361617819 */ /* 0x000fe400000006ff */
[----:B------:R-:W-:Y:S01]  /*04b0*/  IADD3.X R99, PT, PT, R33, UR13, RZ, P0, !PT ;  /* 0x0000000d21637c10 */ /* 0x000fe200087fe4ff */
[----:B------:R-:W-:Y:S01]  /*04c0*/  IMAD.WIDE R30, R25, 0x4, R30 ;  /* 0x00000004191e7825 */ /* 0x000fe200078e021e */
[----:B--2---:R-:W-:-:S02]  /*04d0*/  ULEA UR4, UR7, UR4, 0x18 ;  /* 0x0000000407047291 */ /* 0x004fc4000f8ec0ff */
[----:B------:R-:W-:Y:S01]  /*04e0*/  IADD3 R102, P1, PT, R30, UR14, RZ ;  /* 0x0000000e1e667c10 */ /* 0x000fe2000ff3e0ff */
[----:B------:R-:W-:Y:S01]  /*04f0*/  ULEA UR6, UR7, UR6, 0x18 ;  /* 0x0000000607067291 */ /* 0x000fe2000f8ec0ff */
[----:B------:R-:W-:Y:S02]  /*0500*/  MOV R30, RZ ;  /* 0x000000ff001e7202 */ /* 0x000fe40000000f00 */
[----:B------:R-:W-:Y:S02]  /*0510*/  IADD3.X R105, PT, PT, R31, UR15, RZ, P1, !PT ;  /* 0x0000000f1f697c10 */ /* 0x000fe40008ffe4ff */
[----:B------:R-:W-:Y:S02]  /*0520*/  IADD3 R34, PT, PT, R29, UR4, RZ ;  /* 0x000000041d227c10 */ /* 0x000fe4000fffe0ff */
[----:B------:R-:W-:Y:S02]  /*0530*/  LEA R95, R36, UR6, 0x9 ;  /* 0x00000006245f7c11 */ /* 0x000fe4000f8e48ff */
[----:B------:R-:W-:-:S02]  /*0540*/  LEA R93, R93, R34, 0x2 ;  /* 0x000000225d5d7211 */ /* 0x000fc400078e10ff */
[----:B------:R-:W-:Y:S02]  /*0550*/  IADD3 R95, PT, PT, R95, R38, RZ ;  /* 0x000000265f5f7210 */ /* 0x000fe40007ffe0ff */
[----:B------:R-:W-:Y:S02]  /*0560*/  LEA R101, R89, UR6, 0x5 ;  /* 0x0000000659657c11 */ /* 0x000fe4000f8e28ff */
[----:B------:R-:W-:Y:S01]  /*0570*/  LEA R100, R91, UR4, 0x5 ;  /* 0x000000045b647c11 */ /* 0x000fe2000f8e28ff */
[----:B------:R-:W-:-:S06]  /*0580*/  UMOV UR4, URZ ;  /* 0x000000ff00047c82 */ /* 0x000fcc0008000000 */
.L_x_4:
[----:B------:R-:W-:Y:S01]  /*0590*/  MOV R104, R102 ;  /* 0x0000006600687202 */ /* 0x000fe20000000f00 */
[----:B------:R0:W2:Y:S04]  /*05a0*/  LDG.E.128 R52, desc[UR8][R98.64] ;  /* 0x0000000862347981 */ /* 0x0000a8000c1e1d00 */
[----:B------:R1:W3:Y:S01]  /*05b0*/  LDG.E.128 R56, desc[UR8][R104.64] ;  /* 0x0000000868387981 */ /* 0x0002e2000c1e1d00 */
[----:B------:R-:W-:Y:S01]  /*05c0*/  UIADD3 UR4, UPT, UPT, UR4, 0x8, URZ ;  /* 0x0000000804047890 */ /* 0x000fe2000fffe0ff */
[----:B0-----:R-:W-:-:S05]  /*05d0*/  IADD3 R98, P1, PT, R98, 0x20, RZ ;  /* 0x0000002062627810 */ /* 0x001fca0007f3e0ff */
[----:B------:R-:W-:Y:S01]  /*05e0*/  ISETP.LE.U32.AND P0, PT, R85, UR4, PT ;  /* 0x0000000455007c0c */ /* 0x000fe2000bf03070 */
[----:B-1----:R-:W-:Y:S01]  /*05f0*/  IMAD.WIDE R104, R97, 0x4, R104 ;  /* 0x0000000461687825 */ /* 0x002fe200078e0268 */
[----:B------:R-:W-:Y:S02]  /*0600*/  IADD3.X R99, PT, PT, RZ, R99, RZ, P1, !PT ;  /* 0x00000063ff637210 */ /* 0x000fe40000ffe4ff */
[----:B------:R-:W-:Y:S01]  /*0610*/  MOV R102, R104 ;  /* 0x0000006800667202 */ /* 0x000fe20000000f00 */
[----:B--2---:R-:W-:Y:S04]  /*0620*/  STS [R93], R52 ;  /* 0x000000345d007388 */ /* 0x004fe80000000800 */
[----:B------:R-:W-:Y:S04]  /*0630*/  STS [R93+0x200], R53 ;  /* 0x000200355d007388 */ /* 0x000fe80000000800 */
[----:B------:R-:W-:Y:S04]  /*0640*/  STS [R93+0x400], R54 ;  /* 0x000400365d007388 */ /* 0x000fe80000000800 */
[----:B------:R-:W-:Y:S04]  /*0650*/  STS [R93+0x600], R55 ;  /* 0x000600375d007388 */ /* 0x000fe80000000800 */
[----:B---3--:R-:W-:Y:S01]  /*0660*/  STS.128 [R95], R56 ;  /* 0x000000385f007388 */ /* 0x008fe20000000c00 */
        /* <DEDUP_REMOVED lines=13> */
[CC--:B------:R-:W-:Y:S01]  /*0740*/  FFMA R21, R42.reuse, R36.reuse, R21 ;  /* 0x000000242a157223 */ /* 0x0c0fe20000000015 */
        /* <DEDUP_REMOVED lines=12> */
[----:B------:R-:W0:Y:S01]  /*0810*/  LDS.128 R48, [R100+0x200] ;  /* 0x0002000064307984 */ /* 0x000e220000000c00 */
[-C--:B------:R-:W-:Y:S01]  /*0820*/  FFMA R83, R32, R39.reuse, R83 ;  /* 0x0000002720537223 */ /* 0x080fe20000000053 */
[----:B------:R-:W-:Y:S01]  /*0830*/  FFMA R69, R34, R39, R69 ;  /* 0x0000002722457223 */ /* 0x000fe20000000045 */
[C---:B--2---:R-:W-:Y:S01]  /*0840*/  FFMA R79, R32.reuse, R44, R79 ;  /* 0x0000002c204f7223 */ /* 0x044fe2000000004f */
[CC--:B------:R-:W-:Y:S01]  /*0850*/  FFMA R88, R32.reuse, R45.reuse, R88 ;  /* 0x0000002d20587223 */ /* 0x0c0fe20000000058 */
[----:B------:R-:W-:Y:S01]  /*0860*/  FFMA R81, R32, R46, R81 ;  /* 0x0000002e20517223 */ /* 0x000fe20000000051 */
[C---:B------:R-:W-:Y:S01]  /*0870*/  FFMA R65, R34.reuse, R44, R65 ;  /* 0x0000002c22417223 */ /* 0x040fe20000000041 */
[C---:B------:R-:W-:Y:S01]  /*0880*/  FFMA R70, R34.reuse, R45, R70 ;  /* 0x0000002d22467223 */ /* 0x040fe20000000046 */
[----:B------:R-:W-:Y:S01]  /*0890*/  FFMA R67, R34, R46, R67 ;  /* 0x0000002e22437223 */ /* 0x000fe20000000043 */
[C---:B------:R-:W-:Y:S01]  /*08a0*/  FFMA R94, R33.reuse, R37, R94 ;  /* 0x00000025215e7223 */ /* 0x040fe2000000005e */
        /* <DEDUP_REMOVED lines=10> */
[-C--:B------:R-:W-:Y:S01]  /*0950*/  FFMA R84, R33, R47.reuse, R84 ;  /* 0x0000002f21547223 */ /* 0x080fe20000000054 */
[----:B------:R-:W-:Y:S01]  /*0960*/  FFMA R34, R34, R47, R72 ;  /* 0x0000002f22227223 */ /* 0x000fe20000000048 */
[-C--:B------:R-:W-:Y:S01]  /*0970*/  FFMA R76, R35, R37.reuse, R76 ;  /* 0x00000025234c7223 */ /* 0x080fe2000000004c */
[CC--:B------:R-:W-:Y:S01]  /*0980*/  FFMA R61, R40.reuse, R37.reuse, R61 ;  /* 0x00000025283d7223 */ /* 0x0c0fe2000000003d */
        /* <DEDUP_REMOVED lines=8> */
[C---:B------:R-:W-:Y:S01]  /*0a10*/  FFMA R31, R40.reuse, R46, R7 ;  /* 0x0000002e281f7223 */ /* 0x040fe20000000007 */
[C---:B------:R-:W-:Y:S01]  /*0a20*/  FFMA R106, R41.reuse, R44, R14 ;  /* 0x0000002c296a7223 */ /* 0x040fe2000000000e */
        /* <DEDUP_REMOVED lines=8> */
[C---:B------:R-:W-:Y:S01]  /*0ab0*/  FFMA R35, R42.reuse, R44, R15 ;  /* 0x0000002c2a237223 */ /* 0x040fe2000000000f */
[C---:B------:R-:W-:Y:S01]  /*0ac0*/  FFMA R112, R42.reuse, R45, R20 ;  /* 0x0000002d2a707223 */ /* 0x040fe20000000014 */
[----:B------:R-:W-:Y:S01]  /*0ad0*/  FFMA R37, R42, R46, R17 ;  /* 0x0000002e2a257223 */ /* 0x000fe20000000011 */
[CC--:B---3--:R-:W-:Y:S01]  /*0ae0*/  FFMA R41, R58.reuse, R52.reuse, R21 ;  /* 0x000000343a297223 */ /* 0x0c8fe20000000015 */
[----:B------:R-:W-:Y:S01]  /*0af0*/  FFMA R43, R58, R53, R23 ;  /* 0x000000353a2b7223 */ /* 0x000fe20000000017 */
[----:B------:R-:W1:Y:S01]  /*0b00*/  LDS.128 R4, [R101+0x210] ;  /* 0x0002100065047984 */ /* 0x000e620000000c00 */
[----:B------:R-:W-:Y:S01]  /*0b10*/  FFMA R24, R42, R47, R24 ;  /* 0x0000002f2a187223 */ /* 0x000fe20000000018 */
[----:B------:R-:W-:Y:S01]  /*0b20*/  FFMA R25, R56, R52, R25 ;  /* 0x0000003438197223 */ /* 0x000fe20000000019 */
[-C--:B0-----:R-:W-:Y:S01]  /*0b30*/  FFMA R107, R48, R53.reuse, R107 ;  /* 0x00000035306b7223 */ /* 0x081fe2000000006b */
[----:B------:R-:W-:Y:S01]  /*0b40*/  LDS.128 R12, [R100+0x400] ;  /* 0x00040000640c7984 */ /* 0x000fe20000000c00 */
[-C--:B------:R-:W-:Y:S01]  /*0b50*/  FFMA R94, R49, R53.reuse, R94 ;  /* 0x00000035315e7223 */ /* 0x080fe2000000005e */
[-C--:B------:R-:W-:Y:S01]  /*0b60*/  FFMA R75, R50, R53.reuse, R75 ;  /* 0x00000035324b7223 */ /* 0x080fe2000000004b */
[-C--:B------:R-:W-:Y:S01]  /*0b70*/  FFMA R76, R51, R53.reuse, R76 ;  /* 0x00000035334c7223 */ /* 0x080fe2000000004c */
[----:B------:R-:W0:Y:S01]  /*0b80*/  LDS.128 R16, [R101+0x400] ;  /* 0x0004000065107984 */ /* 0x000e220000000c00 */
[CC--:B------:R-:W-:Y:S01]  /*0b90*/  FFMA R61, R56.reuse, R53.reuse, R61 ;  /* 0x00000035383d7223 */ /* 0x0c0fe2000000003d */
[-C--:B------:R-:W-:Y:S01]  /*0ba0*/  FFMA R60, R57, R53.reuse, R60 ;  /* 0x00000035393c7223 */ /* 0x080fe2000000003c */
[----:B------:R-:W-:Y:S01]  /*0bb0*/  FFMA R64, R59, R53, R64 ;  /* 0x000000353b407223 */ /* 0x000fe20000000040 */
[----:B------:R-:W2:Y:S01]  /*0bc0*/  LDS.128 R20, [R100+0x410] ;  /* 0x0004100064147984 */ /* 0x000ea20000000c00 */
        /* <DEDUP_REMOVED lines=40> */
[----:B------:R-:W-:Y:S01]  /*0e50*/  FFMA R37, R58, R6, R37 ;  /* 0x000000063a257223 */ /* 0x000fe20000000025 */
[-C--:B0-----:R-:W-:Y:S01]  /*0e60*/  FFMA R107, R12, R17.reuse, R107 ;  /* 0x000000110c6b7223 */ /* 0x081fe2000000006b */
[-C--:B------:R-:W-:Y:S01]  /*0e70*/  FFMA R94, R13, R17.reuse, R94 ;  /* 0x000000110d5e7223 */ /* 0x080fe2000000005e */
[-C--:B------:R-:W-:Y:S01]  /*0e80*/  FFMA R75, R14, R17.reuse, R75 ;  /* 0x000000110e4b7223 */ /* 0x080fe2000000004b */
[-C--:B------:R-:W-:Y:S01]  /*0e90*/  FFMA R76, R15, R17.reuse, R76 ;  /* 0x000000110f4c7223 */ /* 0x080fe2000000004c */
[-C--:B--2---:R-:W-:Y:S01]  /*0ea0*/  FFMA R61, R20, R17.reuse, R61 ;  /* 0x00000011143d7223 */ /* 0x084fe2000000003d */
        /* <DEDUP_REMOVED lines=14> */
[C---:B------:R-:W-:Y:S01]  /*0f90*/  FFMA R39, R59.reuse, R6, R39 ;  /* 0x000000063b277223 */ /* 0x040fe20000000027 */
[----:B------:R-:W-:Y:S01]  /*0fa0*/  FFMA R50, R59, R7, R30 ;  /* 0x000000073b327223 */ /* 0x000fe2000000001e */
[C---:B------:R-:W-:Y:S01]  /*0fb0*/  FFMA R53, R20.reuse, R16, R25 ;  /* 0x0000001014357223 */ /* 0x040fe20000000019 */
[----:B------:R-:W-:Y:S01]  /*0fc0*/  FFMA R17, R20, R18, R27 ;  /* 0x0000001214117223 */ /* 0x000fe2000000001b */
[----:B------:R-:W0:Y:S01]  /*0fd0*/  LDS.128 R8, [R101+0x410] ;  /* 0x0004100065087984 */ /* 0x000e220000000c00 */
[-C--:B------:R-:W-:Y:S01]  /*0fe0*/  FFMA R103, R12, R16.reuse, R103 ;  /* 0x000000100c677223 */ /* 0x080fe20000000067 */
[-C--:B------:R-:W-:Y:S01]  /*0ff0*/  FFMA R92, R13, R16.reuse, R92 ;  /* 0x000000100d5c7223 */ /* 0x080fe2000000005c */
[-C--:B------:R-:W-:Y:S01]  /*1000*/  FFMA R73, R14, R16.reuse, R73 ;  /* 0x000000100e497223 */ /* 0x080fe20000000049 */
[----:B------:R-:W-:Y:S01]  /*1010*/  LDS.128 R4, [R100+0x600] ;  /* 0x0006000064047984 */ /* 0x000fe20000000c00 */
[----:B------:R-:W-:Y:S01]  /*1020*/  FFMA R74, R15, R16, R74 ;  /* 0x000000100f4a7223 */ /* 0x000fe2000000004a */
[-C--:B------:R-:W-:Y:S01]  /*1030*/  FFMA R109, R12, R18.reuse, R109 ;  /* 0x000000120c6d7223 */ /* 0x080fe2000000006d */
[-C--:B------:R-:W-:Y:S01]  /*1040*/  FFMA R96, R13, R18.reuse, R96 ;  /* 0x000000120d607223 */ /* 0x080fe20000000060 */
[----:B------:R-:W1:Y:S01]  /*1050*/  LDS.128 R24, [R101+0x600] ;  /* 0x0006000065187984 */ /* 0x000e620000000c00 */
[-C--:B------:R-:W-:Y:S01]  /*1060*/  FFMA R77, R14, R18.reuse, R77 ;  /* 0x000000120e4d7223 */ /* 0x080fe2000000004d */
[----:B------:R-:W-:Y:S01]  /*1070*/  FFMA R78, R15, R18, R78 ;  /* 0x000000120f4e7223 */ /* 0x000fe2000000004e */
[-C--:B------:R-:W-:Y:S01]  /*1080*/  FFMA R83, R12, R19.reuse, R83 ;  /* 0x000000130c537223 */ /* 0x080fe20000000053 */
[----:B------:R-:W2:Y:S01]  /*1090*/  LDS.128 R28, [R100+0x610] ;  /* 0x00061000641c7984 */ /* 0x000ea20000000c00 */
[-C--:B------:R-:W-:Y:S01]  /*10a0*/  FFMA R86, R13, R19.reuse, R86 ;  /* 0x000000130d567223 */ /* 0x080fe20000000056 */
[-C--:B------:R-:W-:Y:S01]  /*10b0*/  FFMA R69, R14, R19.reuse, R69 ;  /* 0x000000130e457223 */ /* 0x080fe20000000045 */
[-C--:B------:R-:W-:Y:S01]  /*10c0*/  FFMA R68, R15, R19.reuse, R68 ;  /* 0x000000130f447223 */ /* 0x080fe20000000044 */
[-C--:B------:R-:W-:Y:S01]  /*10d0*/  FFMA R104, R21, R16.reuse, R104 ;  /* 0x0000001015687223 */ /* 0x080fe20000000068 */
[CC--:B------:R-:W-:Y:S01]  /*10e0*/  FFMA R41, R22.reuse, R16.reuse, R41 ;  /* 0x0000001016297223 */ /* 0x0c0fe20000000029 */
        /* <DEDUP_REMOVED lines=8> */
[C---:B0-----:R-:W-:Y:S01]  /*1170*/  FFMA R79, R12.reuse, R8, R79 ;  /* 0x000000080c4f7223 */ /* 0x041fe2000000004f */
        /* <DEDUP_REMOVED lines=15> */
[-C--:B-1----:R-:W-:Y:S01]  /*1270*/  FFMA R107, R4, R25.reuse, R107 ;  /* 0x00000019046b7223 */ /* 0x082fe2000000006b */
        /* <DEDUP_REMOVED lines=22> */
[C---:B------:R-:W-:Y:S01]  /*13e0*/  FFMA R39, R23.reuse, R10, R39 ;  /* 0x0000000a17277223 */ /* 0x040fe20000000027 */
[----:B------:R-:W-:Y:S01]  /*13f0*/  FFMA R50, R23, R11, R50 ;  /* 0x0000000b17327223 */ /* 0x000fe20000000032 */
[----:B------:R-:W-:Y:S01]  /*1400*/  FFMA R25, R28, R26, R17 ;  /* 0x0000001a1c197223 */ /* 0x000fe20000000011 */
[----:B------:R-:W-:Y:S01]  /*1410*/  LDS.128 R8, [R100+0x800] ;  /* 0x0008000064087984 */ /* 0x000fe20000000c00 */
[-C--:B------:R-:W-:Y:S01]  /*1420*/  FFMA R103, R4, R24.reuse, R103 ;  /* 0x0000001804677223 */ /* 0x080fe20000000067 */
[-C--:B------:R-:W-:Y:S01]  /*1430*/  FFMA R92, R5, R24.reuse, R92 ;  /* 0x00000018055c7223 */ /* 0x080fe2000000005c */
[-C--:B------:R-:W-:Y:S01]  /*1440*/  FFMA R73, R6, R24.reuse, R73 ;  /* 0x0000001806497223 */ /* 0x080fe20000000049 */
[----:B------:R-:W1:Y:S01]  /*1450*/  LDS.128 R16, [R101+0x800] ;  /* 0x0008000065107984 */ /* 0x000e620000000c00 */
[----:B------:R-:W-:Y:S01]  /*1460*/  FFMA R74, R7, R24, R74 ;  /* 0x00000018074a7223 */ /* 0x000fe2000000004a */
[-C--:B------:R-:W-:Y:S01]  /*1470*/  FFMA R109, R4, R26.reuse, R109 ;  /* 0x0000001a046d7223 */ /* 0x080fe2000000006d */
[-C--:B------:R-:W-:Y:S01]  /*1480*/  FFMA R96, R5, R26.reuse, R96 ;  /* 0x0000001a05607223 */ /* 0x080fe20000000060 */
[----:B------:R-:W2:Y:S01]  /*1490*/  LDS.128 R20, [R100+0x810] ;  /* 0x0008100064147984 */ /* 0x000ea20000000c00 */
        /* <DEDUP_REMOVED lines=34> */
[----:B------:R-:W0:Y:S01]  /*16c0*/  LDS.128 R4, [R101+0x810] ;  /* 0x0008100065047984 */ /* 0x000e220000000c00 */
        /* <DEDUP_REMOVED lines=56> */
[----:B------:R-:W0:Y:S01]  /*1a50*/  LDS.128 R8, [R101+0xa10] ;  /* 0x000a100065087984 */ /* 0x000e220000000c00 */
        /* <DEDUP_REMOVED lines=35> */
[----:B------:R-:W-:Y:S01]  /*1c90*/  LDS.128 R20, [R101+0xc00] ;  /* 0x000c000065147984 */ /* 0x000fe20000000c00 */
[-C--:B------:R-:W-:Y:S01]  /*1ca0*/  FFMA R109, R12, R26.reuse, R109 ;  /* 0x0000001a0c6d7223 */ /* 0x080fe2000000006d */
[-C--:B------:R-:W-:Y:S01]  /*1cb0*/  FFMA R96, R13, R26.reuse, R96 ;  /* 0x0000001a0d607223 */ /* 0x080fe20000000060 */
[-C--:B------:R-:W-:Y:S01]  /*1cc0*/  FFMA R77, R14, R26.reuse, R77 ;  /* 0x0000001a0e4d7223 */ /* 0x080fe2000000004d */
[----:B------:R-:W1:Y:S01]  /*1cd0*/  LDS.128 R16, [R100+0xc00] ;  /* 0x000c000064107984 */ /* 0x000e620000000c00 */
[-C--:B------:R-:W-:Y:S01]  /*1ce0*/  FFMA R78, R15, R26.reuse, R78 ;  /* 0x0000001a0f4e7223 */ /* 0x080fe2000000004e */
[-C--:B------:R-:W-:Y:S01]  /*1cf0*/  FFMA R62, R29, R26.reuse, R62 ;  /* 0x0000001a1d3e7223 */ /* 0x080fe2000000003e */
[-C--:B------:R-:W-:Y:S01]  /*1d00*/  FFMA R63, R30, R26.reuse, R63 ;  /* 0x0000001a1e3f7223 */ /* 0x080fe2000000003f */
[----:B------:R-:W2:Y:S01]  /*1d10*/  LDS.128 R4, [R100+0xc10] ;  /* 0x000c100064047984 */ /* 0x000ea20000000c00 */
[----:B------:R-:W-:Y:S01]  /*1d20*/  FFMA R66, R31, R26, R66 ;  /* 0x0000001a1f427223 */ /* 0x000fe20000000042 */
[-C--:B0-----:R-:W-:Y:S01]  /*1d30*/  FFMA R52, R12, R11.reuse, R32 ;  /* 0x0000000b0c347223 */ /* 0x081fe20000000020 */
[----:B------:R-:W-:Y:S01]  /*1d40*/  FFMA R54, R14, R11, R34 ;  /* 0x0000000b0e367223 */ /* 0x000fe20000000022 */
[----:B------:R-:W-:Y:S01]  /*1d50*/  FFMA R111, R29, R10, R33 ;  /* 0x0000000a1d6f7223 */ /* 0x000fe20000000021 */
[----:B------:R-:W-:Y:S01]  /*1d60*/  FFMA R59, R30, R8, R35 ;  /* 0x000000081e3b7223 */ /* 0x000fe20000000023 */
[CC--:B------:R-:W-:Y:S01]  /*1d70*/  FFMA R88, R12.reuse, R9.reuse, R88 ;  /* 0x000000090c587223 */ /* 0x0c0fe20000000058 */
[----:B------:R-:W0:Y:S01]  /*1d80*/  LDS.128 R32, [R101+0xc10] ;  /* 0x000c100065207984 */ /* 0x000e220000000c00 */
[-C--:B------:R-:W-:Y:S01]  /*1d90*/  FFMA R81, R12, R10.reuse, R81 ;  /* 0x0000000a0c517223 */ /* 0x080fe20000000051 */
[CC--:B------:R-:W-:Y:S01]  /*1da0*/  FFMA R80, R13.reuse, R9.reuse, R80 ;  /* 0x000000090d507223 */ /* 0x0c0fe20000000050 */
[-C--:B------:R-:W-:Y:S01]  /*1db0*/  FFMA R71, R13, R10.reuse, R71 ;  /* 0x0000000a0d477223 */ /* 0x080fe20000000047 */
[CC--:B------:R-:W-:Y:S01]  /*1dc0*/  FFMA R70, R14.reuse, R9.reuse, R70 ;  /* 0x000000090e467223 */ /* 0x0c0fe20000000046 */
[-C--:B------:R-:W-:Y:S01]  /*1dd0*/  FFMA R57, R14, R10.reuse, R67 ;  /* 0x0000000a0e397223 */ /* 0x080fe20000000043 */
[CC--:B------:R-:W-:Y:S01]  /*1de0*/  FFMA R72, R15.reuse, R9.reuse, R72 ;  /* 0x000000090f487223 */ /* 0x0c0fe20000000048 */
[-C--:B------:R-:W-:Y:S01]  /*1df0*/  FFMA R47, R15, R10.reuse, R47 ;  /* 0x0000000a0f2f7223 */ /* 0x080fe2000000002f */
[CC--:B------:R-:W-:Y:S01]  /*1e00*/  FFMA R90, R28.reuse, R9.reuse, R90 ;  /* 0x000000091c5a7223 */ /* 0x0c0fe2000000005a */
[-C--:B------:R-:W-:Y:S01]  /*1e10*/  FFMA R51, R28, R10.reuse, R51 ;  /* 0x0000000a1c337223 */ /* 0x080fe20000000033 */
[-C--:B------:R-:W-:Y:S01]  /*1e20*/  FFMA R108, R29, R9.reuse, R108 ;  /* 0x000000091d6c7223 */ /* 0x080fe2000000006c */
[CC--:B------:R-:W-:Y:S01]  /*1e30*/  FFMA R112, R30.reuse, R9.reuse, R112 ;  /* 0x000000091e707223 */ /* 0x0c0fe20000000070 */
        /* <DEDUP_REMOVED lines=17> */
[-C--:B-1----:R-:W-:Y:S01]  /*1f50*/  FFMA R109, R16, R22.reuse, R109 ;  /* 0x00000016106d7223 */ /* 0x082fe2000000006d */
[-C--:B------:R-:W-:Y:S01]  /*1f60*/  FFMA R96, R17, R22.reuse, R96 ;  /* 0x0000001611607223 */ /* 0x080fe20000000060 */
[-C--:B------:R-:W-:Y:S01]  /*1f70*/  FFMA R77, R18, R22.reuse, R77 ;  /* 0x00000016124d7223 */ /* 0x080fe2000000004d */
[-C--:B------:R-:W-:Y:S01]  /*1f80*/  FFMA R78, R19, R22.reuse, R78 ;  /* 0x00000016134e7223 */ /* 0x080fe2000000004e */
[-C--:B--2---:R-:W-:Y:S01]  /*1f90*/  FFMA R9, R4, R22.reuse, R25 ;  /* 0x0000001604097223 */ /* 0x084fe20000000019 */
[-C--:B------:R-:W-:Y:S01]  /*1fa0*/  FFMA R10, R5, R22.reuse, R62 ;  /* 0x00000016050a7223 */ /* 0x080fe2000000003e */
[----:B------:R-:W-:Y:S01]  /*1fb0*/  FFMA R63, R6, R22, R63 ;  /* 0x00000016063f7223 */ /* 0x000fe2000000003f */
        /* <DEDUP_REMOVED lines=11> */
[C---:B------:R-:W-:Y:S01]  /*2070*/  FFMA R8, R7.reuse, R21, R64 ;  /* 0x0000001507087223 */ /* 0x040fe20000000040 */
        /* <DEDUP_REMOVED lines=14> */
[-C--:B------:R-:W-:Y:S01]  /*2160*/  FFMA R41, R6, R20.reuse, R41 ;  /* 0x0000001406297223 */ /* 0x080fe20000000029 */
[----:B------:R-:W-:Y:S01]  /*2170*/  FFMA R36, R7, R20, R36 ;  /* 0x0000001407247223 */ /* 0x000fe20000000024 */
[-C--:B------:R-:W-:Y:S01]  /*2180*/  FFMA R107, R16, R21.reuse, R107 ;  /* 0x00000015106b7223 */ /* 0x080fe2000000006b */
[----:B------:R-:W3:Y:S01]  /*2190*/  LDS.128 R28, [R101+0xe10] ;  /* 0x000e1000651c7984 */ /* 0x000ee20000000c00 */
[----:B------:R-:W-:Y:S01]  /*21a0*/  FFMA R75, R18, R21, R75 ;  /* 0x00000015124b7223 */ /* 0x000fe2000000004b */
        /* <DEDUP_REMOVED lines=23> */
[-C--:B------:R-:W-:Y:S01]  /*2320*/  FFMA R61, R4, R21.reuse, R61 ;  /* 0x00000015043d7223 */ /* 0x080fe2000000003d */
[CC--:B------:R-:W-:Y:S01]  /*2330*/  FFMA R60, R5.reuse, R21.reuse, R60 ;  /* 0x00000015053c7223 */ /* 0x0c0fe2000000003c */
[----:B------:R-:W-:Y:S01]  /*2340*/  FFMA R43, R6, R21, R43 ;  /* 0x00000015062b7223 */ /* 0x000fe2000000002b */
[-C--:B------:R-:W-:Y:S01]  /*2350*/  FFMA R45, R4, R23.reuse, R45 ;  /* 0x00000017042d7223 */ /* 0x080fe2000000002d */
[-C--:B------:R-:W-:Y:S01]  /*2360*/  FFMA R38, R5, R23.reuse, R38 ;  /* 0x0000001705267223 */ /* 0x080fe20000000026 */
[-C--:B------:R-:W-:Y:S01]  /*2370*/  FFMA R3, R6, R23.reuse, R3 ;  /* 0x0000001706037223 */ /* 0x080fe20000000003 */
[----:B------:R-:W-:Y:S01]  /*2380*/  FFMA R0, R7, R23, R0 ;  /* 0x0000001707007223 */ /* 0x000fe20000000000 */
[C---:B------:R-:W-:Y:S01]  /*2390*/  FFMA R19, R4.reuse, R32, R49 ;  /* 0x0000002004137223 */ /* 0x040fe20000000031 */
[C---:B------:R-:W-:Y:S01]  /*23a0*/  FFMA R17, R4.reuse, R34, R51 ;  /* 0x0000002204117223 */ /* 0x040fe20000000033 */
[----:B------:R-:W-:Y:S01]  /*23b0*/  FFMA R40, R4, R35, R40 ;  /* 0x0000002304287223 */ /* 0x000fe20000000028 */
[-C--:B------:R-:W-:Y:S01]  /*23c0*/  FFMA R106, R5, R32.reuse, R106 ;  /* 0x00000020056a7223 */ /* 0x080fe2000000006a */
[CC--:B------:R-:W-:Y:S01]  /*23d0*/  FFMA R59, R6.reuse, R32.reuse, R59 ;  /* 0x00000020063b7223 */ /* 0x0c0fe2000000003b */
[----:B------:R-:W-:Y:S01]  /*23e0*/  FFMA R46, R7, R32, R46 ;  /* 0x00000020072e7223 */ /* 0x000fe2000000002e */
[-C--:B------:R-:W-:Y:S01]  /*23f0*/  FFMA R111, R5, R34.reuse, R111 ;  /* 0x00000022056f7223 */ /* 0x080fe2000000006f */
[C---:B------:R-:W-:Y:S01]  /*2400*/  FFMA R112, R6.reuse, R33, R112 ;  /* 0x0000002106707223 */ /* 0x040fe20000000070 */
[CC--:B------:R-:W-:Y:S01]  /*2410*/  FFMA R37, R6.reuse, R34.reuse, R37 ;  /* 0x0000002206257223 */ /* 0x0c0fe20000000025 */
[----:B------:R-:W-:Y:S01]  /*2420*/  FFMA R58, R6, R35, R58 ;  /* 0x00000023063a7223 */ /* 0x000fe2000000003a */
        /* <DEDUP_REMOVED lines=12> */
[----:B------:R-:W-:Y:S01]  /*24f0*/  FFMA R110, R5, R35, R110 ;  /* 0x00000023056e7223 */ /* 0x000fe2000000006e */
[CC--:B------:R-:W-:Y:S01]  /*2500*/  FFMA R107, R12.reuse, R65.reuse, R107 ;  /* 0x000000410c6b7223 */ /* 0x0c0fe2000000006b */
[----:B------:R-:W-:Y:S01]  /*2510*/  FFMA R64, R27, R65, R8 ;  /* 0x000000411b407223 */ /* 0x000fe20000000008 */
[-C--:B------:R-:W-:Y:S01]  /*2520*/  FFMA R109, R12, R66.reuse, R109 ;  /* 0x000000420c6d7223 */ /* 0x080fe2000000006d */
[-C--:B------:R-:W-:Y:S01]  /*2530*/  FFMA R51, R24, R66.reuse, R9 ;  /* 0x0000004218337223 */ /* 0x080fe20000000009 */
[----:B------:R-:W-:Y:S01]  /*2540*/  FFMA R50, R25, R66, R10 ;  /* 0x0000004219327223 */ /* 0x000fe2000000000a */
[C---:B------:R-:W-:Y:S01]  /*2550*/  FFMA R83, R12.reuse, R67, R83 ;  /* 0x000000430c537223 */ /* 0x040fe20000000053 */
[C---:B---3--:R-:W-:Y:S01]  /*2560*/  FFMA R79, R12.reuse, R28, R79 ;  /* 0x0000001c0c4f7223 */ /* 0x048fe2000000004f */
[C---:B------:R-:W-:Y:S01]  /*2570*/  FFMA R88, R12.reuse, R29, R88 ;  /* 0x0000001d0c587223 */ /* 0x040fe20000000058 */
[C---:B------:R-:W-:Y:S01]  /*2580*/  FFMA R81, R12.reuse, R30, R81 ;  /* 0x0000001e0c517223 */ /* 0x040fe20000000051 */
[----:B------:R-:W-:Y:S01]  /*2590*/  FFMA R90, R12, R31, R52 ;  /* 0x0000001f0c5a7223 */ /* 0x000fe20000000034 */
        /* <DEDUP_REMOVED lines=18> */
[-C--:B------:R-:W-:Y:S01]  /*26c0*/  FFMA R10, R15, R31.reuse, R44 ;  /* 0x0000001f0f0a7223 */ /* 0x080fe2000000002c */
[C---:B------:R-:W-:Y:S01]  /*26d0*/  FFMA R5, R24.reuse, R28, R19 ;  /* 0x0000001c18057223 */ /* 0x040fe20000000013 */
[C---:B------:R-:W-:Y:S01]  /*26e0*/  FFMA R7, R24.reuse, R30, R17 ;  /* 0x0000001e18077223 */ /* 0x040fe20000000011 */
[----:B------:R-:W-:Y:S01]  /*26f0*/  FFMA R18, R24, R31, R40 ;  /* 0x0000001f18127223 */ /* 0x000fe20000000028 */
        /* <DEDUP_REMOVED lines=16> */
[C---:B------:R-:W-:Y:S01]  /*2800*/  FFMA R14, R25.reuse, R28, R106 ;  /* 0x0000001c190e7223 */ /* 0x040fe2000000006a */
[----:B------:R-:W-:Y:S01]  /*2810*/  FFMA R13, R25, R30, R111 ;  /* 0x0000001e190d7223 */ /* 0x000fe2000000006f */
[C---:B------:R-:W-:Y:S01]  /*2820*/  FFMA R26, R27.reuse, R28, R46 ;  /* 0x0000001c1b1a7223 */ /* 0x040fe2000000002e */
[----:B------:R-:W-:Y:S01]  /*2830*/  FFMA R19, R27, R30, R39 ;  /* 0x0000001e1b137223 */ /* 0x000fe20000000027 */
[C---:B------:R-:W-:Y:S01]  /*2840*/  FFMA R16, R25.reuse, R29, R108 ;  /* 0x0000001d19107223 */ /* 0x040fe2000000006c */
[----:B------:R-:W-:Y:S01]  /*2850*/  FFMA R22, R25, R31, R110 ;  /* 0x0000001f19167223 */ /* 0x000fe2000000006e */
[C---:B------:R-:W-:Y:S01]  /*2860*/  FFMA R28, R27.reuse, R29, R32 ;  /* 0x0000001d1b1c7223 */ /* 0x040fe20000000020 */
[----:B------:R-:W-:Y:S01]  /*2870*/  FFMA R30, R27, R31, R34 ;  /* 0x0000001f1b1e7223 */ /* 0x000fe20000000022 */
[----:B------:R-:W-:Y:S06]  /*2880*/  BAR.SYNC.DEFER_BLOCKING 0x0 ;  /* 0x0000000000007b1d */ /* 0x000fec0000010000 */
[----:B------:R-:W-:Y:S05]  /*2890*/  @!P0 BRA `(.L_x_4) ;  /* 0xffffffdc003c8947 */ /* 0x000fea000383ffff */
.L_x_3:
[----:B------:R-:W0:Y:S01]  /*28a0*/  LDCU.64 UR6, c[0x0][0x3a8] ;  /* 0x00007500ff0677ac */ /* 0x000e220008000a00 */
[----:B------:R-:W-:Y:S02]  /*28b0*/  IMAD R25, R91, R2, R89 ;  /* 0x000000025b197224 */ /* 0x000fe400078e0259 */
[----:B------:R-:W-:Y:S01]  /*28c0*/  IMAD R87, R2, UR5, R87 ;  /* 0x0000000502577c24 */ /* 0x000fe2000f8e0257 */
[----:B------:R-:W1:Y:S02]  /*28d0*/  LDCU UR4, c[0x0][0x38c] ;  /* 0x00007180ff0477ac */ /* 0x000e640008000800 */
[----:B------:R-:W-:Y:S01]  /*28e0*/  SHF.L.U32 R25, R25, 0x3, RZ ;  /* 0x0000000319197819 */ /* 0x000fe200000006ff */
[----:B------:R-:W2:Y:S03]  /*28f0*/  LDCU UR5, c[0x0][0x3a0] ;  /* 0x00007400ff0577ac */ /* 0x000ea60008000800 */
[----:B------:R-:W-:-:S04]  /*2900*/  IADD3 R27, P0, PT, R87, R25, RZ ;  /* 0x00000019571b7210 */ /* 0x000fc80007f1e0ff */
[----:B------:R-:W-:Y:S02]  /*2910*/  IADD3.X R32, PT, PT, RZ, RZ, RZ, P0, !PT ;  /* 0x000000ffff207210 */ /* 0x000fe400007fe4ff */
[----:B0-----:R-:W-:-:S04]  /*2920*/  LEA R46, P0, R27, UR6, 0x2 ;  /* 0x000000061b2e7c11 */ /* 0x001fc8000f8010ff */
[----:B------:R-:W-:-:S05]  /*2930*/  LEA.HI.X R47, R27, UR7, R32, 0x2, P0 ;  /* 0x000000071b2f7c11 */ /* 0x000fca00080f1420 */
[----:B------:R-:W2:Y:S04]  /*2940*/  LDG.E.128 R36, desc[UR8][R46.64] ;  /* 0x000000082e247981 */ /* 0x000ea8000c1e1d00 */
[----:B------:R-:W3:Y:S01]  /*2950*/  LDG.E.128 R32, desc[UR8][R46.64+0x10] ;  /* 0x000010082e207981 */ /* 0x000ee2000c1e1d00 */
[----:B------:R-:W-:Y:S01]  /*2960*/  IADD3 R25, PT, PT, R25, R2, RZ ;  /* 0x0000000219197210 */ /* 0x000fe20007ffe0ff */
[----:B-1----:R-:W-:Y:S01]  /*2970*/  FMUL R103, R103, UR4 ;  /* 0x0000000467677c20 */ /* 0x002fe20008400000 */
[----:B------:R-:W-:Y:S01]  /*2980*/  FMUL R109, R109, UR4 ;  /* 0x000000046d6d7c20 */ /* 0x000fe20008400000 */
[----:B------:R-:W-:Y:S01]  /*2990*/  FMUL R42, R83, UR4 ;  /* 0x00000004532a7c20 */ /* 0x000fe20008400000 */
[----:B------:R-:W-:Y:S01]  /*29a0*/  IADD3 R27, P0, PT, R87, R25, RZ ;  /* 0x00000019571b7210 */ /* 0x000fe20007f1e0ff */
        /* <DEDUP_REMOVED lines=23> */
[----:B------:R-:W-:-:S04]  /*2b20*/  IADD3 R29, P0, PT, R87, R31, RZ ;  /* 0x0000001f571d7210 */ /* 0x000fc80007f1e0ff */
[----:B------:R-:W-:Y:S02]  /*2b30*/  IADD3.X R54, PT, PT, RZ, RZ, RZ, P0, !PT ;  /* 0x000000ffff367210 */ /* 0x000fe400007fe4ff */
[----:B------:R-:W-:-:S04]  /*2b40*/  LEA R52, P0, R29, UR6, 0x2 ;  /* 0x000000061d347c11 */ /* 0x000fc8000f8010ff */
[----:B------:R-:W-:Y:S01]  /*2b50*/  LEA.HI.X R53, R29, UR7, R54, 0x2, P0 ;  /* 0x000000071d357c11 */ /* 0x000fe200080f1436 */
[----:B------:R-:W-:Y:S01]  /*2b60*/  FMUL R29, R96, UR4 ;  /* 0x00000004601d7c20 */ /* 0x000fe20008400000 */
[----:B--2---:R-:W-:Y:S01]  /*2b70*/  FFMA R40, R40, UR5, R27 ;  /* 0x0000000528287c23 */ /* 0x004fe2000800001b */
[----:B------:R-:W-:Y:S02]  /*2b80*/  FFMA R41, R41, UR5, R94 ;  /* 0x0000000529297c23 */ /* 0x000fe4000800005e */
[----:B------:R-:W-:Y:S01]  /*2b90*/  FFMA R42, R42, UR5, R29 ;  /* 0x000000052a2a7c23 */ /* 0x000fe2000800001d */
[----:B------:R-:W-:-:S05]  /*2ba0*/  FFMA R43, R43, UR5, R86 ;  /* 0x000000052b2b7c23 */ /* 0x000fca0008000056 */
[----:B------:R1:W-:Y:S04]  /*2bb0*/  STG.E.128 desc[UR8][R44.64], R40 ;  /* 0x000000282c007986 */ /* 0x0003e8000c101d08 */
[----:B0-----:R-:W2:Y:S01]  /*2bc0*/  LDG.E.128 R32, desc[UR8][R52.64] ;  /* 0x0000000834207981 */ /* 0x001ea2000c1e1d00 */
[----:B------:R-:W-:Y:S01]  /*2bd0*/  IADD3 R27, PT, PT, R25, R2, RZ ;  /* 0x00000002191b7210 */ /* 0x000fe20007ffe0ff */
[----:B------:R-:W-:Y:S01]  /*2be0*/  FMUL R25, R82, UR4 ;  /* 0x0000000452197c20 */ /* 0x000fe20008400000 */
[----:B------:R-:W-:Y:S01]  /*2bf0*/  FMUL R80, R80, UR4 ;  /* 0x0000000450507c20 */ /* 0x000fe20008400000 */
[----:B------:R-:W-:Y:S01]  /*2c00*/  FMUL R71, R71, UR4 ;  /* 0x0000000447477c20 */ /* 0x000fe20008400000 */
[----:B------:R-:W-:Y:S01]  /*2c10*/  IADD3 R29, P0, PT, R87, R27, RZ ;  /* 0x0000001b571d7210 */ /* 0x000fe20007f1e0ff */
        /* <DEDUP_REMOVED lines=10> */
[----:B------:R-:W-:Y:S01]  /*2cc0*/  IADD3 R31, PT, PT, R31, R2, RZ ;  /* 0x000000021f1f7210 */ /* 0x000fe20007ffe0ff */
[----:B------:R-:W-:Y:S01]  /*2cd0*/  FMUL R73, R73, UR4 ;  /* 0x0000000449497c20 */ /* 0x000fe20008400000 */
[----:B------:R-:W-:Y:S01]  /*2ce0*/  FMUL R77, R77, UR4 ;  /* 0x000000044d4d7c20 */ /* 0x000fe20008400000 */
[----:B-1----:R-:W-:Y:S01]  /*2cf0*/  FMUL R44, R69, UR4 ;  /* 0x00000004452c7c20 */ /* 0x002fe20008400000 */
[----:B------:R-:W-:-:S04]  /*2d00*/  IADD3 R25, P0, PT, R87, R31, RZ ;  /* 0x0000001f57197210 */ /* 0x000fc80007f1e0ff */
        /* <DEDUP_REMOVED lines=25> */
[----:B------:R-:W-:Y:S01]  /*2ea0*/  IADD3 R31, PT, PT, R31, R2, RZ ;  /* 0x000000021f1f7210 */ /* 0x000fe20007ffe0ff */
        /* <DEDUP_REMOVED lines=47> */
[----:B------:R-:W-:Y:S01]  /*31a0*/  FMUL R7, R7, UR4 ;  /* 0x0000000407077c20 */ /* 0x000fe20008400000 */
[----:B------:R-:W-:Y:S01]  /*31b0*/  IADD3 R12, P0, PT, R87, R27, RZ ;  /* 0x0000001b570c7210 */ /* 0x000fe20007f1e0ff */
        /* <DEDUP_REMOVED lines=14> */
[----:B------:R-:W-:-:S04]  /*32a0*/  IADD3 R6, P0, PT, R87, R31, RZ ;  /* 0x0000001f57067210 */ /* 0x000fc80007f1e0ff */
[----:B------:R-:W-:Y:S02]  /*32b0*/  IADD3.X R7, PT, PT, RZ, RZ, RZ, P0, !PT ;  /* 0x000000ffff077210 */ /* 0x000fe400007fe4ff */
[----:B-1----:R-:W-:-:S04]  /*32c0*/  LEA R36, P0, R6, UR6, 0x2 ;  /* 0x0000000606247c11 */ /* 0x002fc8000f8010ff */
[----:B------:R-:W-:Y:S01]  /*32d0*/  LEA.HI.X R37, R6, UR7, R7, 0x2, P0 ;  /* 0x0000000706257c11 */ /* 0x000fe200080f1407 */
[----:B------:R-:W-:Y:S01]  /*32e0*/  FMUL R7, R50, UR4 ;  /* 0x0000000432077c20 */ /* 0x000fe20008400000 */
[----:B--2---:R-:W-:Y:S01]  /*32f0*/  FFMA R32, R32, UR5, R5 ;  /* 0x0000000520207c23 */ /* 0x004fe20008000005 */
[----:B------:R-:W-:Y:S02]  /*3300*/  FFMA R33, R33, UR5, R60 ;  /* 0x0000000521217c23 */ /* 0x000fe4000800003c */
[----:B------:R-:W-:Y:S01]  /*3310*/  FFMA R34, R34, UR5, R7 ;  /* 0x0000000522227c23 */ /* 0x000fe20008000007 */
[----:B------:R-:W-:-:S05]  /*3320*/  FFMA R35, R35, UR5, R4 ;  /* 0x0000000523237c23 */ /* 0x000fca0008000004 */
[----:B------:R1:W-:Y:S04]  /*3330*/  STG.E.128 desc[UR8][R44.64], R32 ;  /* 0x000000202c007986 */ /* 0x0003e8000c101d08 */
[----:B------:R-:W1:Y:S01]  /*3340*/  LDG.E.128 R4, desc[UR8][R36.64] ;  /* 0x0000000824047981 */ /* 0x000e62000c1e1d00 */
[----:B------:R-:W-:Y:S01]  /*3350*/  IADD3 R27, PT, PT, R27, R2, RZ ;  /* 0x000000021b1b7210 */ /* 0x000fe20007ffe0ff */
[----:B0-----:R-:W-:Y:S01]  /*3360*/  FMUL R11, R14, UR4 ;  /* 0x000000040e0b7c20 */ /* 0x001fe20008400000 */
[----:B------:R-:W-:Y:S01]  /*3370*/  FMUL R16, R16, UR4 ;  /* 0x0000000410107c20 */ /* 0x000fe20008400000 */
[----:B------:R-:W-:Y:S01]  /*3380*/  FMUL R13, R13, UR4 ;  /* 0x000000040d0d7c20 */ /* 0x000fe20008400000 */
[----:B------:R-:W-:Y:S01]  /*3390*/  IADD3 R9, P0, PT, R87, R27, RZ ;  /* 0x0000001b57097210 */ /* 0x000fe20007f1e0ff */
        /* <DEDUP_REMOVED lines=65> */
.L_x_5:
        /* <DEDUP_REMOVED lines=13> */
.L_x_7:


//--------------------- .nv.shared._Z26sgemmVectorize_better_loadILi64ELi64ELi8ELi8ELi8ELi8ELi8ELi64EEviiifPfS0_fS0_ --------------------------
	.section	.nv.shared._Z26sgemmVectorize_better_loadILi64ELi64ELi8ELi8ELi8ELi8ELi8ELi64EEviiifPfS0_fS0_,"aw",@nobits
	.sectionflags	@""
	.align	4
.nv.shared._Z26sgemmVectorize_better_loadILi64ELi64ELi8ELi8ELi8ELi8ELi8ELi64EEviiifPfS0_fS0_:
	.zero		5120


//--------------------- .nv.shared.reserved.0     --------------------------
	.section	.nv.shared.reserved.0,"aw",@nobits
	.weak		__nv_reservedSMEM_offset_0_alias
	.size		__nv_reservedSMEM_offset_0_alias, 0, 64
	.other		__nv_reservedSMEM_offset_0_alias,@"STO_CUDA_RESERVED_SHARED STV_DEFAULT"
__nv_reservedSMEM_offset_0_alias:
	.zero		0
	.zero		64


//--------------------- .nv.shared._Z26sgemmVectorize_better_loadILi128ELi128ELi8ELi8ELi8ELi16ELi16ELi256EEviiifPfS0_fS0_ --------------------------
	.section	.nv.shared._Z26sgemmVectorize_better_loadILi128ELi128ELi8ELi8ELi8ELi16ELi16ELi256EEviiifPfS0_fS0_,"aw",@nobits
	.sectionflags	@""
	.align	4
.nv.shared._Z26sgemmVectorize_better_loadILi128ELi128ELi8ELi8ELi8ELi16ELi16ELi256EEviiifPfS0_fS0_:
	.zero		9216


//--------------------- .nv.constant0._Z26sgemmVectorize_better_loadILi64ELi64ELi8ELi8ELi8ELi8ELi8ELi64EEviiifPfS0_fS0_ --------------------------
	.section	.nv.constant0._Z26sgemmVectorize_better_loadILi64ELi64ELi8ELi8ELi8ELi8ELi8ELi64EEviiifPfS0_fS0_,"a",@progbits
	.sectionflags	@""
	.align	4
.nv.constant0._Z26sgemmVectorize_better_loadILi64ELi64ELi8ELi8ELi8ELi8ELi8ELi64EEviiifPfS0_fS0_:
	.zero		944


//--------------------- .nv.constant0._Z26sgemmVectorize_better_loadILi128ELi128ELi8ELi8ELi8ELi16ELi16ELi256EEviiifPfS0_fS0_ --------------------------
	.section	.nv.constant0._Z26sgemmVectorize_better_loadILi128ELi128ELi8ELi8ELi8ELi16ELi16ELi256EEviiifPfS0_fS0_,"a",@progbits
	.sectionflags	@""
	.align	4
.nv.constant0._Z26sgemmVectorize_better_loadILi128ELi128ELi8ELi8ELi8ELi16ELi16ELi256EEviiifPfS0_fS0_:
	.zero		944


//--------------------- SYMBOLS --------------------------

	.type		.nv.reservedSmem.offset0,@object
	.size		.nv.reservedSmem.offset0,0x4
	.type		.nv.reservedSmem.cap,@object
	.size		.nv.reservedSmem.cap,0x4
